	.target	sm_100a

	.elftype	@"ET_EXEC"


//--------------------- .note.nv.tkinfo           --------------------------
	.section	.note.nv.tkinfo,"",@"SHT_NOTE"
	.sectionflags	@"SHF_NOTE_NV_TKINFO"
	.tkinfo
        /*0018*/ 	.word	0x00000081
        /*0030*/ 	.string	""
        /*0030*/ 	.string	"ptxas-blackwell"
        /*0030*/ 	.string	"Cuda compilation tools, release 12.9, V12.9.86"
        /*0030*/ 	.string	"Build cuda_12.9.r12.9/compiler.36037853_0"
        /*0030*/ 	.string	"-v  -suppress-debug-info  -lineinfo  -arch sm_100a "



//--------------------- .note.nv.cuver            --------------------------
	.section	.note.nv.cuver,"",@"SHT_NOTE"
	.sectionflags	@"SHF_NOTE_NV_CUVER"
        /*0018*/ 	.short	0x0001
        /*001a*/ 	.short	0x0064
        /*001c*/ 	.short	0x0001
        /*001e*/ 	.short	0x0000
        /*0020*/ 	.short	0x0001
        /*0022*/ 	.short	0x0000


//--------------------- .nv.info                  --------------------------
	.section	.nv.info,"",@"SHT_CUDA_INFO"
	.align	4


	//----- nvinfo : EIATTR_REGCOUNT
	.align		4
        /*0000*/ 	.byte	0x04, 0x2f
        /*0002*/ 	.short	(.L_4 - .L_3)
	.align		4
.L_3:
        /*0004*/ 	.word	index@(gluon_mma)
        /*0008*/ 	.word	0x00000028


	//----- nvinfo : EIATTR_FRAME_SIZE
	.align		4
.L_4:
        /*000c*/ 	.byte	0x04, 0x11
        /*000e*/ 	.short	(.L_6 - .L_5)
	.align		4
.L_5:
        /*0010*/ 	.word	index@($__internal_2_$__cuda_sm10x_tcgen05_guardrail_trap_unallocated_columns_being_dealloced)
        /*0014*/ 	.word	0x00000000


	//----- nvinfo : EIATTR_FRAME_SIZE
	.align		4
.L_6:
        /*0018*/ 	.byte	0x04, 0x11
        /*001a*/ 	.short	(.L_8 - .L_7)
	.align		4
.L_7:
        /*001c*/ 	.word	index@($__internal_1_$__cuda_sm10x_tcgen05_guardrail_trap_phase_invalid_during_alloc)
        /*0020*/ 	.word	0x00000000


	//----- nvinfo : EIATTR_FRAME_SIZE
	.align		4
.L_8:
        /*0024*/ 	.byte	0x04, 0x11
        /*0026*/ 	.short	(.L_10 - .L_9)
	.align		4
.L_9:
        /*0028*/ 	.word	index@($__internal_0_$__cuda_sm10x_tcgen05_guardrail_trap_col_being_dealloced_not_returned_by_alloc)
        /*002c*/ 	.word	0x00000000


	//----- nvinfo : EIATTR_FRAME_SIZE
	.align		4
.L_10:
        /*0030*/ 	.byte	0x04, 0x11
        /*0032*/ 	.short	(.L_12 - .L_11)
	.align		4
.L_11:
        /*0034*/ 	.word	index@(gluon_mma)
        /*0038*/ 	.word	0x00000000


	//----- nvinfo : EIATTR_MIN_STACK_SIZE
	.align		4
.L_12:
        /*003c*/ 	.byte	0x04, 0x12
        /*003e*/ 	.short	(.L_14 - .L_13)
	.align		4
.L_13:
        /*0040*/ 	.word	index@(gluon_mma)
        /*0044*/ 	.word	0x00000000
.L_14:


//--------------------- .nv.info.gluon_mma        --------------------------
	.section	.nv.info.gluon_mma,"",@"SHT_CUDA_INFO"
	.sectionflags	@""
	.align	4


	//----- nvinfo : EIATTR_CUDA_API_VERSION
	.align		4
        /*0000*/ 	.byte	0x04, 0x37
        /*0002*/ 	.short	(.L_16 - .L_15)
.L_15:
        /*0004*/ 	.word	0x00000081


	//----- nvinfo : EIATTR_KPARAM_INFO
	.align		4
.L_16:
        /*0008*/ 	.byte	0x04, 0x17
        /*000a*/ 	.short	(.L_18 - .L_17)
.L_17:
        /*000c*/ 	.word	0x00000000
        /*0010*/ 	.short	0x0004
        /*0012*/ 	.short	0x0020
        /*0014*/ 	.byte	0x00, 0xf4, 0x21, 0x00


	//----- nvinfo : EIATTR_KPARAM_INFO
	.align		4
.L_18:
        /*0018*/ 	.byte	0x04, 0x17
        /*001a*/ 	.short	(.L_20 - .L_19)
.L_19:
        /*001c*/ 	.word	0x00000000
        /*0020*/ 	.short	0x0003
        /*0022*/ 	.short	0x0018
        /*0024*/ 	.byte	0x00, 0xf4, 0x21, 0x00


	//----- nvinfo : EIATTR_KPARAM_INFO
	.align		4
.L_20:
        /*0028*/ 	.byte	0x04, 0x17
        /*002a*/ 	.short	(.L_22 - .L_21)
.L_21:
        /*002c*/ 	.word	0x00000000
        /*0030*/ 	.short	0x0002
        /*0032*/ 	.short	0x0010
        /*0034*/ 	.byte	0x00, 0xf4, 0x21, 0x00


	//----- nvinfo : EIATTR_KPARAM_INFO
	.align		4
.L_22:
        /*0038*/ 	.byte	0x04, 0x17
        /*003a*/ 	.short	(.L_24 - .L_23)
.L_23:
        /*003c*/ 	.word	0x00000000
        /*0040*/ 	.short	0x0001
        /*0042*/ 	.short	0x0008
        /*0044*/ 	.byte	0x00, 0xf4, 0x21, 0x00


	//----- nvinfo : EIATTR_KPARAM_INFO
	.align		4
.L_24:
        /*0048*/ 	.byte	0x04, 0x17
        /*004a*/ 	.short	(.L_26 - .L_25)
.L_25:
        /*004c*/ 	.word	0x00000000
        /*0050*/ 	.short	0x0000
        /*0052*/ 	.short	0x0000
        /*0054*/ 	.byte	0x00, 0xf4, 0x21, 0x00


	//----- nvinfo : EIATTR_AT_ENTRY_FRAGMENTS
	.align		4
.L_26:
        /*0058*/ 	.byte	0x04, 0x4f
        /*005a*/ 	.short	(.L_28 - .L_27)


	//   ....[0]....
.L_27:
        /*005c*/ 	.word	0x00000004


	//----- nvinfo : EIATTR_RESERVED_SMEM_USED
	.align		4
.L_28:
        /*0060*/ 	.byte	0x01, 0x41
	.zero		2


	//----- nvinfo : EIATTR_SPARSE_MMA_MASK
	.align		4
        /*0064*/ 	.byte	0x03, 0x50
        /*0066*/ 	.short	0x0000


	//----- nvinfo : EIATTR_TCGEN05_1CTA_USED
	.align		4
        /*0068*/ 	.byte	0x01, 0x51
	.zero		2


	//----- nvinfo : EIATTR_MAXREG_COUNT
	.align		4
        /*006c*/ 	.byte	0x03, 0x1b
        /*006e*/ 	.short	0x00ff


	//----- nvinfo : EIATTR_NUM_BARRIERS
	.align		4
        /*0070*/ 	.byte	0x02, 0x4c
        /*0072*/ 	.byte	0x01
	.zero		1


	//----- nvinfo : EIATTR_INT_WARP_WIDE_INSTR_OFFSETS
	.align		4
        /*0074*/ 	.byte	0x04, 0x31
        /*0076*/ 	.short	(.L_30 - .L_29)


	//   ....[0]....
.L_29:
        /*0078*/ 	.word	0x00000f70


	//   ....[1]....
        /*007c*/ 	.word	0x00000fc0


	//   ....[2]....
        /*0080*/ 	.word	0x000015e0


	//   ....[3]....
        /*0084*/ 	.word	0x000015f0


	//   ....[4]....
        /*0088*/ 	.word	0x00001e50


	//   ....[5]....
        /*008c*/ 	.word	0x00001ea0


	//----- nvinfo : EIATTR_COOP_GROUP_MASK_REGIDS
	.align		4
.L_30:
        /*0090*/ 	.byte	0x04, 0x29
        /*0092*/ 	.short	(.L_32 - .L_31)


	//   ....[0]....
.L_31:
        /*0094*/ 	.word	0xffffffff


	//   ....[1]....
        /*0098*/ 	.word	0xffffffff


	//   ....[2]....
        /*009c*/ 	.word	0xffffffff


	//   ....[3]....
        /*00a0*/ 	.word	0xffffffff


	//----- nvinfo : EIATTR_COOP_GROUP_INSTR_OFFSETS
	.align		4
.L_32:
        /*00a4*/ 	.byte	0x04, 0x28
        /*00a6*/ 	.short	(.L_34 - .L_33)


	//   ....[0]....
.L_33:
        /*00a8*/ 	.word	0x00000050


	//   ....[1]....
        /*00ac*/ 	.word	0x00000310


	//   ....[2]....
        /*00b0*/ 	.word	0x00001ce0


	//   ....[3]....
        /*00b4*/ 	.word	0x00001f50


	//----- nvinfo : EIATTR_VRC_CTA_INIT_COUNT
	.align		4
.L_34:
        /*00b8*/ 	.byte	0x02, 0x4a
        /*00ba*/ 	.byte	0x80
	.zero		1


	//----- nvinfo : EIATTR_MBARRIER_INSTR_OFFSETS
	.align		4
        /*00bc*/ 	.byte	0x04, 0x39
        /*00be*/ 	.short	(.L_36 - .L_35)


	//   ....[0]....
.L_35:
        /*00c0*/ 	.word	0x00001220
        /*00c4*/ 	.word	0x000000ff
        /*00c8*/ 	.word	0x00008000
        /*00cc*/ 	.short	0x0100
        /*00ce*/ 	.byte	0x0c
	.zero		1


	//   ....[1]....
        /*00d0*/ 	.word	0x00001680
        /*00d4*/ 	.word	0x000000ff
        /*00d8*/ 	.word	0x00008000
        /*00dc*/ 	.short	0x010a
        /*00de*/ 	.byte	0x0c
	.zero		1


	//   ....[2]....
        /*00e0*/ 	.word	0x00001820
        /*00e4*/ 	.word	0x000000ff
        /*00e8*/ 	.word	0x00008000
        /*00ec*/ 	.short	0x0108
        /*00ee*/ 	.byte	0x0c
	.zero		1


	//   ....[3]....
        /*00f0*/ 	.word	0x00001f70
        /*00f4*/ 	.word	0x000000ff
        /*00f8*/ 	.word	0x00008000
        /*00fc*/ 	.short	0x010a
        /*00fe*/ 	.byte	0x0c
	.zero		1


	//----- nvinfo : EIATTR_NUM_MBARRIERS
	.align		4
.L_36:
        /*0100*/ 	.byte	0x03, 0x38
        /*0102*/ 	.short	0x0001


	//----- nvinfo : EIATTR_EXIT_INSTR_OFFSETS
	.align		4
        /*0104*/ 	.byte	0x04, 0x1c
        /*0106*/ 	.short	(.L_38 - .L_37)


	//   ....[0]....
.L_37:
        /*0108*/ 	.word	0x00001f60


	//----- nvinfo : EIATTR_REQNTID
	.align		4
.L_38:
        /*010c*/ 	.byte	0x04, 0x10
        /*010e*/ 	.short	(.L_40 - .L_39)
.L_39:
        /*0110*/ 	.word	0x00000100
        /*0114*/ 	.word	0x00000001
        /*0118*/ 	.word	0x00000001


	//----- nvinfo : EIATTR_CRS_STACK_SIZE
	.align		4
.L_40:
        /*011c*/ 	.byte	0x04, 0x1e
        /*011e*/ 	.short	(.L_42 - .L_41)
.L_41:
        /*0120*/ 	.word	0x00000000


	//----- nvinfo : EIATTR_CBANK_PARAM_SIZE
	.align		4
.L_42:
        /*0124*/ 	.byte	0x03, 0x19
        /*0126*/ 	.short	0x0028


	//----- nvinfo : EIATTR_PARAM_CBANK
	.align		4
        /*0128*/ 	.byte	0x04, 0x0a
        /*012a*/ 	.short	(.L_44 - .L_43)
	.align		4
.L_43:
        /*012c*/ 	.word	index@(.nv.constant0.gluon_mma)
        /*0130*/ 	.short	0x0380
        /*0132*/ 	.short	0x0028


	//----- nvinfo : EIATTR_SW_WAR
	.align		4
.L_44:
        /*0134*/ 	.byte	0x04, 0x36
        /*0136*/ 	.short	(.L_46 - .L_45)
.L_45:
        /*0138*/ 	.word	0x00000008
.L_46:


//--------------------- .nv.compat                --------------------------
	.section	.nv.compat,"",@"SHT_CUDA_COMPAT_INFO"
	.align	4
        /*0000*/ 	.byte	0x02, 0x02, 0x02, 0x00, 0x02, 0x05, 0x05, 0x00, 0x02, 0x03, 0x00, 0x00, 0x02, 0x06, 0x01, 0x00


//--------------------- .nv.callgraph             --------------------------
	.section	.nv.callgraph,"",@"SHT_CUDA_CALLGRAPH"
	.align	4
	.sectionentsize	8
	.align		4
        /*0000*/ 	.word	0x00000000
	.align		4
        /*0004*/ 	.word	0xffffffff
	.align		4
        /*0008*/ 	.word	0x00000000
	.align		4
        /*000c*/ 	.word	0xfffffffe
	.align		4
        /*0010*/ 	.word	0x00000000
	.align		4
        /*0014*/ 	.word	0xfffffffd
	.align		4
        /*0018*/ 	.word	0x00000000
	.align		4
        /*001c*/ 	.word	0xfffffffc


//--------------------- .text.gluon_mma           --------------------------
	.section	.text.gluon_mma,"ax",@progbits
	.align	128
        .global         gluon_mma
        .type           gluon_mma,@function
        .size           gluon_mma,(.L_x_15 - gluon_mma)
        .other          gluon_mma,@"STO_CUDA_ENTRY STV_DEFAULT"
gluon_mma:
.text.gluon_mma:
[----:B------:R-:W0:Y:S01]  /*0000*/  LDC R1, c[0x0][0x37c] ;  /* 0x0000df00ff017b82 */ /* 0x000e220000000800 */
[----:B------:R-:W1:Y:S02]  /*0010*/  S2R R0, SR_TID.X ;  /* 0x0000000000007919 */ /* 0x000e640000002100 */
[----:B-1----:R-:W-:-:S13]  /*0020*/  ISETP.GE.U32.AND P1, PT, R0, 0x20, PT ;  /* 0x000000200000780c */ /* 0x002fda0003f26070 */
[----:B------:R-:W-:Y:S05]  /*0030*/  @P1 BRA `(.L_x_0) ;  /* 0x0000000000b81947 */ /* 0x000fea0003800000 */
[----:B------:R-:W1:Y:S01]  /*0040*/  S2UR UR6, SR_CgaCtaId ;  /* 0x00000000000679c3 */ /* 0x000e620000008800 */
[----:B------:R-:W-:Y:S01]  /*0050*/  NOP ;  /* 0x0000000000007918 */ /* 0x000fe20000000000 */
[----:B------:R-:W-:Y:S02]  /*0060*/  UMOV UR4, 0x40 ;  /* 0x0000004000047882 */ /* 0x000fe40000000000 */
[----:B-1----:R-:W-:-:S09]  /*0070*/  ULEA UR4, UR6, UR4, 0x18 ;  /* 0x0000000406047291 */ /* 0x002fd2000f8ec0ff */
[----:B------:R-:W1:Y:S01]  /*0080*/  LDS.U8 R2, [UR4] ;  /* 0x00000004ff027984 */ /* 0x000e620008000000 */
[----:B------:R-:W-:Y:S02]  /*0090*/  UMOV UR4, 0x400 ;  /* 0x0000040000047882 */ /* 0x000fe40000000000 */
[----:B------:R-:W-:Y:S01]  /*00a0*/  ULEA UR4, UR6, UR4, 0x18 ;  /* 0x0000000406047291 */ /* 0x000fe2000f8ec0ff */
[----:B-1----:R-:W-:-:S13]  /*00b0*/  ISETP.NE.AND P0, PT, R2, RZ, PT ;  /* 0x000000ff0200720c */ /* 0x002fda0003f05270 */
[----:B------:R-:W-:Y:S05]  /*00c0*/  @P0 BRA `(.L_x_1) ;  /* 0x00000000007c0947 */ /* 0x000fea0003800000 */
[----:B------:R-:W-:-:S13]  /*00d0*/  ELECT P0, URZ, PT ;  /* 0x0000000000ff782f */ /* 0x000fda0003800000 */
[----:B------:R-:W-:Y:S05]  /*00e0*/  @!P0 BRA `(.L_x_2) ;  /* 0x0000000000848947 */ /* 0x000fea0003800000 */
[----:B------:R-:W-:Y:S01]  /*00f0*/  UMOV UR5, 0x2 ;  /* 0x0000000200057882 */ /* 0x000fe20000000000 */
[----:B------:R-:W-:Y:S02]  /*0100*/  IMAD.MOV.U32 R5, RZ, RZ, 0x1 ;  /* 0x00000001ff057424 */ /* 0x000fe400078e00ff */
[----:B------:R-:W-:Y:S02]  /*0110*/  IMAD.MOV.U32 R3, RZ, RZ, 0x3 ;  /* 0x00000003ff037424 */ /* 0x000fe400078e00ff */
[----:B------:R-:W-:Y:S04]  /*0120*/  DEPBAR.LE SB1, 0x36 ;  /* 0x00009d800000791a */ /* 0x000fe80000000000 */
[----:B------:R-:W1:Y:S02]  /*0130*/  UTCATOMSWS.FIND_AND_SET.ALIGN UP0, UR5, UR5 ;  /* 0x00000005000575e3 */ /* 0x000e640008000800 */
[----:B-1----:R-:W-:-:S04]  /*0140*/  PLOP3.LUT P0, PT, PT, PT, UP0, 0x80, 0x8 ;  /* 0x000000000008781c */ /* 0x002fc80003f0f008 */
[----:B------:R-:W-:-:S04]  /*0150*/  SEL R2, RZ, 0xffffffff, !P0 ;  /* 0xffffffffff027807 */ /* 0x000fc80004000000 */
[----:B------:R-:W-:Y:S01]  /*0160*/  ISETP.NE.AND P0, PT, R2, RZ, PT ;  /* 0x000000ff0200720c */ /* 0x000fe20003f05270 */
[----:B------:R-:W-:-:S12]  /*0170*/  IMAD.U32 R2, RZ, RZ, UR5 ;  /* 0x00000005ff027e24 */ /* 0x000fd8000f8e00ff */
[----:B------:R-:W-:Y:S05]  /*0180*/  @P0 BRA `(.L_x_3) ;  /* 0x0000000000240947 */ /* 0x000fea0003800000 */
.L_x_4:
[----:B------:R-:W-:Y:S05]  /*0190*/  NANOSLEEP 0x64 ;  /* 0x000000640000795d */ /* 0x000fea0003800000 */
[----:B------:R-:W-:-:S05]  /*01a0*/  UMOV UR5, 0x2 ;  /* 0x0000000200057882 */ /* 0x000fca0000000000 */
[----:B------:R-:W-:Y:S04]  /*01b0*/  DEPBAR.LE SB1, 0x36 ;  /* 0x00009d800000791a */ /* 0x000fe80000000000 */
[----:B------:R-:W1:Y:S02]  /*01c0*/  UTCATOMSWS.FIND_AND_SET.ALIGN UP0, UR5, UR5 ;  /* 0x00000005000575e3 */ /* 0x000e640008000800 */
[----:B-1----:R-:W-:-:S04]  /*01d0*/  PLOP3.LUT P0, PT, PT, PT, UP0, 0x80, 0x8 ;  /* 0x000000000008781c */ /* 0x002fc80003f0f008 */
[----:B------:R-:W-:-:S04]  /*01e0*/  SEL R2, RZ, 0xffffffff, !P0 ;  /* 0xffffffffff027807 */ /* 0x000fc80004000000 */
[----:B------:R-:W-:Y:S01]  /*01f0*/  ISETP.NE.AND P0, PT, R2, RZ, PT ;  /* 0x000000ff0200720c */ /* 0x000fe20003f05270 */
[----:B------:R-:W-:-:S12]  /*0200*/  IMAD.U32 R2, RZ, RZ, UR5 ;  /* 0x00000005ff027e24 */ /* 0x000fd8000f8e00ff */
[----:B------:R-:W-:Y:S05]  /*0210*/  @!P0 BRA `(.L_x_4) ;  /* 0xfffffffc00dc8947 */ /* 0x000fea000383ffff */
.L_x_3:
[C---:B------:R-:W-:Y:S01]  /*0220*/  VIADD R4, R2.reuse, 0x10 ;  /* 0x0000001002047836 */ /* 0x040fe20000000000 */
[----:B------:R-:W-:Y:S01]  /*0230*/  UMOV UR5, 0x50 ;  /* 0x0000005000057882 */ /* 0x000fe20000000000 */
[----:B------:R-:W-:Y:S01]  /*0240*/  SHF.L.U32 R3, R3, R2, RZ ;  /* 0x0000000203037219 */ /* 0x000fe200000006ff */
[----:B------:R-:W-:Y:S01]  /*0250*/  ULEA UR5, UR6, UR5, 0x18 ;  /* 0x0000000506057291 */ /* 0x000fe2000f8ec0ff */
[----:B------:R-:W-:Y:S01]  /*0260*/  IMAD.SHL.U32 R2, R2, 0x20, RZ ;  /* 0x0000002002027824 */ /* 0x000fe200078e00ff */
[----:B------:R-:W-:-:S04]  /*0270*/  SHF.L.U32 R4, R5, R4, RZ ;  /* 0x0000000405047219 */ /* 0x000fc800000006ff */
[----:B------:R-:W-:-:S05]  /*0280*/  LOP3.LUT R3, R4, R3, RZ, 0xfc, !PT ;  /* 0x0000000304037212 */ /* 0x000fca00078efcff */
[----:B------:R1:W-:Y:S04]  /*0290*/  ATOMS.OR RZ, [UR5], R3 ;  /* 0x00000003ffff798c */ /* 0x0003e8000b000005 */
[----:B------:R1:W-:Y:S01]  /*02a0*/  STS [UR4], R2 ;  /* 0x00000002ff007988 */ /* 0x0003e20008000804 */
[----:B------:R-:W-:Y:S05]  /*02b0*/  BRA `(.L_x_2) ;  /* 0x0000000000107947 */ /* 0x000fea0003800000 */
.L_x_1:
[----:B------:R-:W-:-:S05]  /*02c0*/  IMAD.MOV.U32 R2, RZ, RZ, -0x1 ;  /* 0xffffffffff027424 */ /* 0x000fca00078e00ff */
[----:B------:R1:W-:Y:S02]  /*02d0*/  STS [UR4], R2 ;  /* 0x00000002ff007988 */ /* 0x0003e40008000804 */
[----:B-1----:R-:W-:-:S07]  /*02e0*/  MOV R2, 0x300 ;  /* 0x0000030000027802 */ /* 0x002fce0000000f00 */
[----:B0-----:R-:W-:Y:S05]  /*02f0*/  CALL.REL.NOINC `($__internal_1_$__cuda_sm10x_tcgen05_guardrail_trap_phase_invalid_during_alloc) ;  /* 0x0000001c00347944 */ /* 0x001fea0003c00000 */
.L_x_2:
[----:B------:R-:W-:Y:S05]  /*0300*/  WARPSYNC.ALL ;  /* 0x0000000000007948 */ /* 0x000fea0003800000 */
[----:B------:R-:W-:Y:S01]  /*0310*/  NOP ;  /* 0x0000000000007918 */ /* 0x000fe20000000000 */
.L_x_0:
[----:B------:R-:W2:Y:S01]  /*0320*/  LDC.64 R24, c[0x0][0x380] ;  /* 0x0000e000ff187b82 */ /* 0x000ea20000000a00 */
[----:B------:R-:W-:Y:S01]  /*0330*/  SHF.R.U32.HI R10, RZ, 0x5, R0 ;  /* 0x00000005ff0a7819 */ /* 0x000fe20000011600 */
[----:B------:R-:W-:Y:S01]  /*0340*/  UMOV UR4, 0x400 ;  /* 0x0000040000047882 */ /* 0x000fe20000000000 */
[----:B------:R-:W-:Y:S01]  /*0350*/  LOP3.LUT R12, R0, 0xe0, RZ, 0xc0, !PT ;  /* 0x000000e0000c7812 */ /* 0x000fe200078ec0ff */
[----:B------:R-:W3:Y:S01]  /*0360*/  LDCU.64 UR14, c[0x0][0x358] ;  /* 0x00006b00ff0e77ac */ /* 0x000ee20008000a00 */
[----:B------:R-:W-:Y:S02]  /*0370*/  SGXT.U32 R10, R10, 0x3 ;  /* 0x000000030a0a781a */ /* 0x000fe40000000000 */
[----:B-1----:R-:W-:Y:S01]  /*0380*/  LOP3.LUT R3, R0, 0x1f, RZ, 0xc0, !PT ;  /* 0x0000001f00037812 */ /* 0x002fe200078ec0ff */
[----:B------:R-:W1:Y:S01]  /*0390*/  S2UR UR6, SR_CgaCtaId ;  /* 0x00000000000679c3 */ /* 0x000e620000008800 */
[----:B------:R-:W-:Y:S01]  /*03a0*/  IMAD.SHL.U32 R2, R12, 0x4, RZ ;  /* 0x000000040c027824 */ /* 0x000fe200078e00ff */
[----:B------:R-:W-:-:S02]  /*03b0*/  LOP3.LUT R8, R10, 0x8, RZ, 0xfc, !PT ;  /* 0x000000080a087812 */ /* 0x000fc400078efcff */
[----:B------:R-:W-:-:S03]  /*03c0*/  LOP3.LUT R5, R10, 0x10, RZ, 0xfc, !PT ;  /* 0x000000100a057812 */ /* 0x000fc600078efcff */
[----:B------:R-:W-:Y:S02]  /*03d0*/  IMAD.SHL.U32 R4, R8, 0x80, RZ ;  /* 0x0000008008047824 */ /* 0x000fe400078e00ff */
[C---:B------:R-:W-:Y:S01]  /*03e0*/  IMAD.SHL.U32 R6, R5.reuse, 0x80, RZ ;  /* 0x0000008005067824 */ /* 0x040fe200078e00ff */
[----:B------:R-:W-:Y:S01]  /*03f0*/  BAR.SYNC.DEFER_BLOCKING 0x0 ;  /* 0x0000000000007b1d */ /* 0x000fe20000010000 */
[-C--:B--2---:R-:W-:Y:S02]  /*0400*/  LEA R16, P0, R12, R24.reuse, 0x3 ;  /* 0x000000180c107211 */ /* 0x084fe400078018ff */
[-C--:B------:R-:W-:Y:S02]  /*0410*/  LEA R14, P2, R5, R24.reuse, 0x8 ;  /* 0x00000018050e7211 */ /* 0x080fe400078440ff */
[-C--:B------:R-:W-:Y:S02]  /*0420*/  LEA.HI.X R17, R2, R25.reuse, RZ, 0x1, P0 ;  /* 0x0000001902117211 */ /* 0x080fe400000f0cff */
[----:B------:R-:W-:Y:S01]  /*0430*/  LEA R32, P0, R8, R24, 0x8 ;  /* 0x0000001808207211 */ /* 0x000fe200078040ff */
[----:B-1----:R-:W-:Y:S01]  /*0440*/  ULEA UR12, UR6, UR4, 0x18 ;  /* 0x00000004060c7291 */ /* 0x002fe2000f8ec0ff */
[-C--:B------:R-:W-:Y:S01]  /*0450*/  LEA.HI.X R15, R6, R25.reuse, RZ, 0x1, P2 ;  /* 0x00000019060f7211 */ /* 0x080fe200010f0cff */
[----:B------:R-:W-:Y:S01]  /*0460*/  IMAD.WIDE.U32 R16, R3, 0x2, R16 ;  /* 0x0000000203107825 */ /* 0x000fe200078e0010 */
[----:B------:R-:W-:-:S06]  /*0470*/  LEA.HI.X R33, R4, R25, RZ, 0x1, P0 ;  /* 0x0000001904217211 */ /* 0x000fcc00000f0cff */
[----:B------:R-:W1:Y:S01]  /*0480*/  LDS R4, [UR12] ;  /* 0x0000000cff047984 */ /* 0x000e620008000800 */
[----:B------:R-:W-:Y:S01]  /*0490*/  BAR.SYNC.DEFER_BLOCKING 0x0 ;  /* 0x0000000000007b1d */ /* 0x000fe20000010000 */
[----:B------:R-:W-:Y:S01]  /*04a0*/  LOP3.LUT R7, R0, 0x1f, RZ, 0xc0, !PT ;  /* 0x0000001f00077812 */ /* 0x000fe200078ec0ff */
[----:B------:R-:W-:-:S04]  /*04b0*/  IMAD.WIDE.U32 R32, R3, 0x2, R32 ;  /* 0x0000000203207825 */ /* 0x000fc800078e0020 */
[----:B------:R-:W-:-:S04]  /*04c0*/  IMAD.WIDE.U32 R14, R3, 0x2, R14 ;  /* 0x00000002030e7825 */ /* 0x000fc800078e000e */
[----:B------:R-:W-:Y:S01]  /*04d0*/  IMAD R7, R7, 0x2, R2 ;  /* 0x0000000207077824 */ /* 0x000fe200078e0202 */
[----:B---3--:R2:W5:Y:S04]  /*04e0*/  LDG.E.U16 R18, desc[UR14][R16.64] ;  /* 0x0000000e10127981 */ /* 0x008568000c1e1500 */
[----:B------:R2:W5:Y:S04]  /*04f0*/  LDG.E.U16 R20, desc[UR14][R16.64+0x80] ;  /* 0x0000800e10147981 */ /* 0x000568000c1e1500 */
[----:B------:R2:W5:Y:S01]  /*0500*/  LDG.E.U16 R26, desc[UR14][R16.64+0x40] ;  /* 0x0000400e101a7981 */ /* 0x000562000c1e1500 */
[----:B-1----:R-:W-:-:S03]  /*0510*/  R2UR UR13, R4 ;  /* 0x00000000040d72ca */ /* 0x002fc600000e0000 */
[----:B------:R2:W5:Y:S01]  /*0520*/  LDG.E.U16 R13, desc[UR14][R16.64+0xc0] ;  /* 0x0000c00e100d7981 */ /* 0x000562000c1e1500 */
[----:B------:R-:W-:-:S03]  /*0530*/  LOP3.LUT R4, R0, 0xe0, RZ, 0xc0, !PT ;  /* 0x000000e000047812 */ /* 0x000fc600078ec0ff */
[----:B------:R2:W5:Y:S01]  /*0540*/  LDG.E.U16 R36, desc[UR14][R32.64] ;  /* 0x0000000e20247981 */ /* 0x000562000c1e1500 */
[----:B------:R-:W-:-:S03]  /*0550*/  SHF.R.U32.HI R2, RZ, 0x1, R4 ;  /* 0x00000001ff027819 */ /* 0x000fc60000011604 */
[----:B------:R2:W5:Y:S01]  /*0560*/  LDG.E.U16 R27, desc[UR14][R32.64+0x80] ;  /* 0x0000800e201b7981 */ /* 0x000562000c1e1500 */
[----:B------:R-:W-:-:S03]  /*0570*/  LOP3.LUT R7, R7, R2, RZ, 0x3c, !PT ;  /* 0x0000000207077212 */ /* 0x000fc600078e3cff */
[----:B------:R2:W5:Y:S01]  /*0580*/  LDG.E.U16 R29, desc[UR14][R14.64] ;  /* 0x0000000e0e1d7981 */ /* 0x000562000c1e1500 */
[----:B------:R-:W-:Y:S05]  /*0590*/  @P1 BRA `(.L_x_5) ;  /* 0x0000000000181947 */ /* 0x000fea0003800000 */
[----:B------:R-:W-:Y:S01]  /*05a0*/  ELECT P0, URZ, PT ;  /* 0x0000000000ff782f */ /* 0x000fe20003800000 */
[----:B------:R-:W-:Y:S01]  /*05b0*/  IMAD.MOV.U32 R4, RZ, RZ, 0x1 ;  /* 0x00000001ff047424 */ /* 0x000fe200078e00ff */
[----:B------:R-:W-:Y:S01]  /*05c0*/  UMOV UR4, 0x40 ;  /* 0x0000004000047882 */ /* 0x000fe20000000000 */
[----:B------:R-:W-:Y:S01]  /*05d0*/  UVIRTCOUNT.DEALLOC.SMPOOL 0x80 ;  /* 0x000000800000784c */ /* 0x000fe20000000000 */
[----:B------:R-:W-:-:S09]  /*05e0*/  ULEA UR4, UR6, UR4, 0x18 ;  /* 0x0000000406047291 */ /* 0x000fd2000f8ec0ff */
[----:B------:R1:W-:Y:S03]  /*05f0*/  @P0 STS.U8 [UR4], R4 ;  /* 0x00000004ff000988 */ /* 0x0003e60008000004 */
.L_x_5:
[C---:B------:R-:W-:Y:S01]  /*0600*/  LOP3.LUT R9, R10.reuse, 0x20, RZ, 0xfc, !PT ;  /* 0x000000200a097812 */ /* 0x040fe200078efcff */
[----:B-----5:R3:W-:Y:S01]  /*0610*/  STS.U16 [R7+UR12], R18 ;  /* 0x0000001207007988 */ /* 0x0207e2000800040c */
[C---:B------:R-:W-:Y:S02]  /*0620*/  LOP3.LUT R11, R10.reuse, 0x28, RZ, 0xfc, !PT ;  /* 0x000000280a0b7812 */ /* 0x040fe400078efcff */
[----:B------:R-:W-:Y:S01]  /*0630*/  LOP3.LUT R6, R10, 0x30, RZ, 0xfc, !PT ;  /* 0x000000300a067812 */ /* 0x000fe200078efcff */
[----:B------:R-:W-:Y:S01]  /*0640*/  IMAD.SHL.U32 R34, R9, 0x80, RZ ;  /* 0x0000008009227824 */ /* 0x000fe200078e00ff */
[----:B------:R4:W-:Y:S01]  /*0650*/  STS.U16 [R7+UR12+0x2000], R20 ;  /* 0x0020001407007988 */ /* 0x0009e2000800040c */
[----:B------:R-:W-:Y:S01]  /*0660*/  IMAD.SHL.U32 R30, R11, 0x80, RZ ;  /* 0x000000800b1e7824 */ /* 0x000fe200078e00ff */
[CC--:B------:R-:W-:Y:S01]  /*0670*/  LEA R22, P4, R6.reuse, R24.reuse, 0x8 ;  /* 0x0000001806167211 */ /* 0x0c0fe200078840ff */
[----:B------:R-:W-:Y:S01]  /*0680*/  IMAD.SHL.U32 R28, R6, 0x80, RZ ;  /* 0x00000080061c7824 */ /* 0x000fe200078e00ff */
[----:B-1----:R-:W-:Y:S01]  /*0690*/  LOP3.LUT R4, R10, 0x18, RZ, 0xfc, !PT ;  /* 0x000000180a047812 */ /* 0x002fe200078efcff */
[----:B--2---:R-:W2:Y:S01]  /*06a0*/  LDG.E.U16 R35, desc[UR14][R14.64+0x80] ;  /* 0x0000800e0e237981 */ /* 0x004ea2000c1e1500 */
[----:B---3--:R-:W-:-:S02]  /*06b0*/  LEA R18, P2, R9, R24, 0x8 ;  /* 0x0000001809127211 */ /* 0x008fc400078440ff */
[-C--:B------:R-:W-:Y:S01]  /*06c0*/  LEA.HI.X R23, R28, R25.reuse, RZ, 0x1, P4 ;  /* 0x000000191c177211 */ /* 0x080fe200020f0cff */
[----:B------:R1:W-:Y:S01]  /*06d0*/  STS.U16 [R7+UR12+0x2400], R27 ;  /* 0x0024001b07007988 */ /* 0x0003e2000800040c */
[-C--:B------:R-:W-:Y:S01]  /*06e0*/  LEA.HI.X R19, R34, R25.reuse, RZ, 0x1, P2 ;  /* 0x0000001922137211 */ /* 0x080fe200010f0cff */
[C---:B------:R-:W-:Y:S01]  /*06f0*/  IMAD.SHL.U32 R17, R4.reuse, 0x80, RZ ;  /* 0x0000008004117824 */ /* 0x040fe200078e00ff */
[-C--:B----4-:R-:W-:Y:S02]  /*0700*/  LEA R20, P3, R11, R24.reuse, 0x8 ;  /* 0x000000180b147211 */ /* 0x090fe400078640ff */
[----:B------:R-:W-:Y:S01]  /*0710*/  LEA R16, P0, R4, R24, 0x8 ;  /* 0x0000001804107211 */ /* 0x000fe200078040ff */
[----:B------:R-:W-:Y:S01]  /*0720*/  IMAD.WIDE.U32 R18, R3, 0x2, R18 ;  /* 0x0000000203127825 */ /* 0x000fe200078e0012 */
[----:B------:R-:W-:Y:S02]  /*0730*/  LEA.HI.X R21, R30, R25, RZ, 0x1, P3 ;  /* 0x000000191e157211 */ /* 0x000fe400018f0cff */
[----:B------:R-:W-:-:S02]  /*0740*/  LOP3.LUT R10, R10, 0x38, RZ, 0xfc, !PT ;  /* 0x000000380a0a7812 */ /* 0x000fc400078efcff */
[----:B------:R-:W3:Y:S01]  /*0750*/  LDG.E.U16 R28, desc[UR14][R18.64+0x80] ;  /* 0x0000800e121c7981 */ /* 0x000ee2000c1e1500 */
[----:B------:R-:W-:Y:S01]  /*0760*/  IMAD.WIDE.U32 R20, R3, 0x2, R20 ;  /* 0x0000000203147825 */ /* 0x000fe200078e0014 */
[-C--:B------:R-:W-:Y:S02]  /*0770*/  LEA.HI.X R17, R17, R25.reuse, RZ, 0x1, P0 ;  /* 0x0000001911117211 */ /* 0x080fe400000f0cff */
[----:B-1----:R-:W4:Y:S01]  /*0780*/  LDG.E.U16 R27, desc[UR14][R18.64] ;  /* 0x0000000e121b7981 */ /* 0x002f22000c1e1500 */
[C---:B------:R-:W-:Y:S01]  /*0790*/  IMAD.SHL.U32 R31, R10.reuse, 0x80, RZ ;  /* 0x000000800a1f7824 */ /* 0x040fe200078e00ff */
[----:B------:R-:W-:Y:S01]  /*07a0*/  LEA R24, P5, R10, R24, 0x8 ;  /* 0x000000180a187211 */ /* 0x000fe200078a40ff */
[----:B------:R-:W-:Y:S01]  /*07b0*/  IMAD.WIDE.U32 R16, R3, 0x2, R16 ;  /* 0x0000000203107825 */ /* 0x000fe200078e0010 */
[----:B------:R-:W2:Y:S02]  /*07c0*/  LDG.E.U16 R30, desc[UR14][R20.64] ;  /* 0x0000000e141e7981 */ /* 0x000ea4000c1e1500 */
[----:B------:R-:W-:-:S02]  /*07d0*/  LEA.HI.X R25, R31, R25, RZ, 0x1, P5 ;  /* 0x000000191f197211 */ /* 0x000fc400028f0cff */
[----:B------:R-:W2:Y:S04]  /*07e0*/  LDG.E.U16 R31, desc[UR14][R16.64] ;  /* 0x0000000e101f7981 */ /* 0x000ea8000c1e1500 */
[----:B------:R-:W2:Y:S01]  /*07f0*/  LDG.E.U16 R34, desc[UR14][R16.64+0x80] ;  /* 0x0000800e10227981 */ /* 0x000ea2000c1e1500 */
[----:B------:R-:W-:-:S04]  /*0800*/  IMAD.WIDE.U32 R22, R3, 0x2, R22 ;  /* 0x0000000203167825 */ /* 0x000fc800078e0016 */
[----:B------:R-:W-:Y:S01]  /*0810*/  IMAD.WIDE.U32 R24, R3, 0x2, R24 ;  /* 0x0000000203187825 */ /* 0x000fe200078e0018 */
[----:B------:R1:W-:Y:S04]  /*0820*/  STS.U16 [R7+UR12+0x400], R36 ;  /* 0x0004002407007988 */ /* 0x0003e8000800040c */
[----:B------:R0:W-:Y:S04]  /*0830*/  STS.U16 [R7+UR12+0x800], R29 ;  /* 0x0008001d07007988 */ /* 0x0001e8000800040c */
[----:B------:R-:W2:Y:S04]  /*0840*/  LDG.E.U16 R37, desc[UR14][R24.64+0xc0] ;  /* 0x0000c00e18257981 */ /* 0x000ea8000c1e1500 */
[----:B-1----:R-:W2:Y:S04]  /*0850*/  LDG.E.U16 R36, desc[UR14][R20.64+0x80] ;  /* 0x0000800e14247981 */ /* 0x002ea8000c1e1500 */
[----:B0-----:R-:W2:Y:S04]  /*0860*/  LDG.E.U16 R29, desc[UR14][R24.64] ;  /* 0x0000000e181d7981 */ /* 0x001ea8000c1e1500 */
[----:B---3--:R0:W-:Y:S04]  /*0870*/  STS.U16 [R7+UR12+0x3000], R28 ;  /* 0x0030001c07007988 */ /* 0x0081e8000800040c */
[----:B----4-:R1:W-:Y:S04]  /*0880*/  STS.U16 [R7+UR12+0x1000], R27 ;  /* 0x0010001b07007988 */ /* 0x0103e8000800040c */
[----:B0-----:R-:W3:Y:S04]  /*0890*/  LDG.E.U16 R28, desc[UR14][R22.64+0x80] ;  /* 0x0000800e161c7981 */ /* 0x001ee8000c1e1500 */
[----:B--2---:R0:W-:Y:S04]  /*08a0*/  STS.U16 [R7+UR12+0x1400], R30 ;  /* 0x0014001e07007988 */ /* 0x0041e8000800040c */
[----:B-1----:R-:W2:Y:S04]  /*08b0*/  LDG.E.U16 R27, desc[UR14][R22.64] ;  /* 0x0000000e161b7981 */ /* 0x002ea8000c1e1500 */
[----:B0-----:R-:W4:Y:S04]  /*08c0*/  LDG.E.U16 R30, desc[UR14][R24.64+0x80] ;  /* 0x0000800e181e7981 */ /* 0x001f28000c1e1500 */
[----:B------:R0:W-:Y:S04]  /*08d0*/  STS.U16 [R7+UR12+0xc00], R31 ;  /* 0x000c001f07007988 */ /* 0x0001e8000800040c */
[----:B------:R1:W-:Y:S04]  /*08e0*/  STS.U16 [R7+UR12+0x2800], R35 ;  /* 0x0028002307007988 */ /* 0x0003e8000800040c */
[----:B0-----:R-:W4:Y:S04]  /*08f0*/  LDG.E.U16 R31, desc[UR14][R32.64+0x40] ;  /* 0x0000400e201f7981 */ /* 0x001f28000c1e1500 */
[----:B-1----:R-:W4:Y:S04]  /*0900*/  LDG.E.U16 R35, desc[UR14][R14.64+0xc0] ;  /* 0x0000c00e0e237981 */ /* 0x002f28000c1e1500 */
[----:B------:R-:W4:Y:S04]  /*0910*/  LDG.E.U16 R32, desc[UR14][R32.64+0xc0] ;  /* 0x0000c00e20207981 */ /* 0x000f28000c1e1500 */
[----:B------:R0:W4:Y:S02]  /*0920*/  LDG.E.U16 R33, desc[UR14][R14.64+0x40] ;  /* 0x0000400e0e217981 */ /* 0x000124000c1e1500 */
[----:B0-----:R-:W0:Y:S02]  /*0930*/  LDC.64 R14, c[0x0][0x388] ;  /* 0x0000e200ff0e7b82 */ /* 0x001e240000000a00 */
[----:B------:R1:W-:Y:S04]  /*0940*/  STS.U16 [R7+UR12+0x2c00], R34 ;  /* 0x002c002207007988 */ /* 0x0003e8000800040c */
[----:B-1----:R-:W4:Y:S04]  /*0950*/  LDG.E.U16 R34, desc[UR14][R16.64+0x40] ;  /* 0x0000400e10227981 */ /* 0x002f28000c1e1500 */
[----:B------:R-:W4:Y:S04]  /*0960*/  LDG.E.U16 R17, desc[UR14][R16.64+0xc0] ;  /* 0x0000c00e10117981 */ /* 0x000f28000c1e1500 */
[----:B------:R-:W4:Y:S04]  /*0970*/  LDG.E.U16 R16, desc[UR14][R18.64+0x40] ;  /* 0x0000400e12107981 */ /* 0x000f28000c1e1500 */
[----:B------:R-:W4:Y:S04]  /*0980*/  LDG.E.U16 R19, desc[UR14][R18.64+0xc0] ;  /* 0x0000c00e12137981 */ /* 0x000f28000c1e1500 */
[----:B------:R-:W4:Y:S04]  /*0990*/  LDG.E.U16 R18, desc[UR14][R20.64+0x40] ;  /* 0x0000400e14127981 */ /* 0x000f28000c1e1500 */
[----:B------:R-:W4:Y:S04]  /*09a0*/  LDG.E.U16 R21, desc[UR14][R20.64+0xc0] ;  /* 0x0000c00e14157981 */ /* 0x000f28000c1e1500 */
[----:B------:R-:W4:Y:S04]  /*09b0*/  LDG.E.U16 R20, desc[UR14][R22.64+0x40] ;  /* 0x0000400e16147981 */ /* 0x000f28000c1e1500 */
[----:B------:R-:W4:Y:S04]  /*09c0*/  LDG.E.U16 R23, desc[UR14][R22.64+0xc0] ;  /* 0x0000c00e16177981 */ /* 0x000f28000c1e1500 */
[----:B------:R1:W4:Y:S02]  /*09d0*/  LDG.E.U16 R22, desc[UR14][R24.64+0x40] ;  /* 0x0000400e18167981 */ /* 0x000324000c1e1500 */
[C---:B-1----:R-:W-:Y:S01]  /*09e0*/  IMAD.SHL.U32 R25, R8.reuse, 0x40, RZ ;  /* 0x0000004008197824 */ /* 0x042fe200078e00ff */
[----:B0-----:R-:W-:Y:S01]  /*09f0*/  LEA R24, P0, R8, R14, 0x7 ;  /* 0x0000000e08187211 */ /* 0x001fe200078038ff */
[----:B------:R0:W-:Y:S03]  /*0a00*/  STS.U16 [R7+UR12+0x3400], R36 ;  /* 0x0034002407007988 */ /* 0x0001e6000800040c */
[----:B------:R-:W-:Y:S01]  /*0a10*/  LEA.HI.X R25, R25, R15, RZ, 0x1, P0 ;  /* 0x0000000f19197211 */ /* 0x000fe200000f0cff */
[----:B------:R-:W-:Y:S02]  /*0a20*/  STS.U16 [R7+UR12+0x1c00], R29 ;  /* 0x001c001d07007988 */ /* 0x000fe4000800040c */
[----:B------:R-:W-:-:S04]  /*0a30*/  IMAD.WIDE.U32 R24, R3, 0x2, R24 ;  /* 0x0000000203187825 */ /* 0x000fc800078e0018 */
[----:B0-----:R-:W-:Y:S01]  /*0a40*/  IMAD.SHL.U32 R36, R5, 0x40, RZ ;  /* 0x0000004005247824 */ /* 0x001fe200078e00ff */
[----:B---3--:R0:W-:Y:S02]  /*0a50*/  STS.U16 [R7+UR12+0x3800], R28 ;  /* 0x0038001c07007988 */ /* 0x0081e4000800040c */
[----:B0-----:R-:W-:Y:S02]  /*0a60*/  LOP3.LUT R28, R7, 0x40, RZ, 0x3c, !PT ;  /* 0x00000040071c7812 */ /* 0x001fe400078e3cff */
[----:B--2---:R-:W-:Y:S04]  /*0a70*/  STS.U16 [R7+UR12+0x1800], R27 ;  /* 0x0018001b07007988 */ /* 0x004fe8000800040c */
[----:B----4-:R-:W-:Y:S04]  /*0a80*/  STS.U16 [R7+UR12+0x3c00], R30 ;  /* 0x003c001e07007988 */ /* 0x010fe8000800040c */
[----:B------:R0:W-:Y:S02]  /*0a90*/  STS.U16 [R28+UR12], R26 ;  /* 0x0000001a1c007988 */ /* 0x0001e4000800040c */
[----:B0-----:R-:W-:-:S04]  /*0aa0*/  LEA R26, P2, R5, R14, 0x7 ;  /* 0x0000000e051a7211 */ /* 0x001fc800078438ff */
[-C--:B------:R-:W-:Y:S02]  /*0ab0*/  LEA.HI.X R27, R36, R15.reuse, RZ, 0x1, P2 ;  /* 0x0000000f241b7211 */ /* 0x080fe400010f0cff */
[----:B------:R-:W2:Y:S01]  /*0ac0*/  LDG.E.U16 R36, desc[UR14][R24.64] ;  /* 0x0000000e18247981 */ /* 0x000ea2000c1e1500 */
[C---:B------:R-:W-:Y:S01]  /*0ad0*/  IMAD.SHL.U32 R8, R4.reuse, 0x40, RZ ;  /* 0x0000004004087824 */ /* 0x040fe200078e00ff */
[----:B------:R-:W-:Y:S02]  /*0ae0*/  LEA R4, P3, R4, R14, 0x7 ;  /* 0x0000000e04047211 */ /* 0x000fe400078638ff */
[----:B------:R0:W-:Y:S02]  /*0af0*/  STS.U16 [R28+UR12+0x2400], R32 ;  /* 0x002400201c007988 */ /* 0x0001e4000800040c */
[----:B------:R-:W-:Y:S02]  /*0b00*/  LEA.HI.X R5, R8, R15, RZ, 0x1, P3 ;  /* 0x0000000f08057211 */ /* 0x000fe400018f0cff */
[----:B------:R1:W-:Y:S01]  /*0b10*/  STS.U16 [R28+UR12+0x2000], R13 ;  /* 0x0020000d1c007988 */ /* 0x0003e2000800040c */
[----:B------:R-:W-:-:S02]  /*0b20*/  IMAD.SHL.U32 R29, R6, 0x40, RZ ;  /* 0x00000040061d7824 */ /* 0x000fc400078e00ff */
[C---:B------:R-:W-:Y:S01]  /*0b30*/  IMAD.WIDE.U32 R26, R3.reuse, 0x2, R26 ;  /* 0x00000002031a7825 */ /* 0x040fe200078e001a */
[----:B------:R-:W-:Y:S03]  /*0b40*/  STS.U16 [R28+UR12+0x400], R31 ;  /* 0x0004001f1c007988 */ /* 0x000fe6000800040c */
[C---:B0-----:R-:W-:Y:S01]  /*0b50*/  IMAD.SHL.U32 R32, R12.reuse, 0x2, RZ ;  /* 0x000000020c207824 */ /* 0x041fe200078e00ff */
[----:B------:R-:W-:Y:S01]  /*0b60*/  LEA R12, P0, R12, R14, 0x2 ;  /* 0x0000000e0c0c7211 */ /* 0x000fe200078010ff */
[----:B------:R-:W-:Y:S01]  /*0b70*/  IMAD.WIDE.U32 R4, R3, 0x2, R4 ;  /* 0x0000000203047825 */ /* 0x000fe200078e0004 */
[----:B------:R-:W3:Y:S03]  /*0b80*/  LDG.E.U16 R30, desc[UR14][R26.64] ;  /* 0x0000000e1a1e7981 */ /* 0x000ee6000c1e1500 */
[----:B-1----:R-:W-:Y:S01]  /*0b90*/  IMAD.SHL.U32 R13, R11, 0x40, RZ ;  /* 0x000000400b0d7824 */ /* 0x002fe200078e00ff */
[----:B------:R-:W4:Y:S04]  /*0ba0*/  LDG.E.U16 R8, desc[UR14][R4.64] ;  /* 0x0000000e04087981 */ /* 0x000f28000c1e1500 */
[----:B------:R0:W-:Y:S04]  /*0bb0*/  STS.U16 [R28+UR12+0xc00], R34 ;  /* 0x000c00221c007988 */ /* 0x0001e8000800040c */
[----:B------:R-:W-:Y:S01]  /*0bc0*/  STS.U16 [R28+UR12+0x2c00], R17 ;  /* 0x002c00111c007988 */ /* 0x000fe2000800040c */
[----:B0-----:R-:W-:-:S03]  /*0bd0*/  IMAD.SHL.U32 R34, R9, 0x40, RZ ;  /* 0x0000004009227824 */ /* 0x001fc600078e00ff */
[----:B------:R0:W-:Y:S04]  /*0be0*/  STS.U16 [R28+UR12+0x1000], R16 ;  /* 0x001000101c007988 */ /* 0x0001e8000800040c */
[----:B------:R-:W-:Y:S01]  /*0bf0*/  STS.U16 [R28+UR12+0x3000], R19 ;  /* 0x003000131c007988 */ /* 0x000fe2000800040c */
[----:B0-----:R-:W-:-:S03]  /*0c00*/  LEA R16, P2, R9, R14, 0x7 ;  /* 0x0000000e09107211 */ /* 0x001fc600078438ff */
[----:B------:R0:W-:Y:S01]  /*0c10*/  STS.U16 [R28+UR12+0x1400], R18 ;  /* 0x001400121c007988 */ /* 0x0001e2000800040c */
[----:B------:R-:W-:-:S03]  /*0c20*/  LEA.HI.X R17, R34, R15, RZ, 0x1, P2 ;  /* 0x0000000f22117211 */ /* 0x000fc600010f0cff */
[----:B------:R-:W-:Y:S01]  /*0c30*/  STS.U16 [R28+UR12+0x3400], R21 ;  /* 0x003400151c007988 */ /* 0x000fe2000800040c */
[----:B0-----:R-:W-:-:S03]  /*0c40*/  LEA R18, P3, R11, R14, 0x7 ;  /* 0x0000000e0b127211 */ /* 0x001fc600078638ff */
[----:B------:R0:W-:Y:S01]  /*0c50*/  STS.U16 [R28+UR12+0x1800], R20 ;  /* 0x001800141c007988 */ /* 0x0001e2000800040c */
[-C--:B------:R-:W-:Y:S02]  /*0c60*/  LEA.HI.X R19, R13, R15.reuse, RZ, 0x1, P3 ;  /* 0x0000000f0d137211 */ /* 0x080fe400018f0cff */
[-C--:B------:R-:W-:Y:S01]  /*0c70*/  LEA.HI.X R13, R32, R15.reuse, RZ, 0x1, P0 ;  /* 0x0000000f200d7211 */ /* 0x080fe200000f0cff */
[----:B------:R-:W-:Y:S04]  /*0c80*/  STS.U16 [R28+UR12+0x800], R33 ;  /* 0x000800211c007988 */ /* 0x000fe8000800040c */
[----:B------:R-:W-:Y:S01]  /*0c90*/  STS.U16 [R28+UR12+0x2800], R35 ;  /* 0x002800231c007988 */ /* 0x000fe2000800040c */
[-C--:B0-----:R-:W-:Y:S02]  /*0ca0*/  LEA R20, P4, R6, R14.reuse, 0x7 ;  /* 0x0000000e06147211 */ /* 0x081fe400078838ff */
[C---:B------:R-:W-:Y:S01]  /*0cb0*/  LEA R14, P5, R10.reuse, R14, 0x7 ;  /* 0x0000000e0a0e7211 */ /* 0x040fe200078a38ff */
[----:B------:R-:W-:Y:S01]  /*0cc0*/  IMAD.SHL.U32 R10, R10, 0x40, RZ ;  /* 0x000000400a0a7824 */ /* 0x000fe200078e00ff */
[-C--:B------:R-:W-:Y:S01]  /*0cd0*/  LEA.HI.X R21, R29, R15.reuse, RZ, 0x1, P4 ;  /* 0x0000000f1d157211 */ /* 0x080fe200020f0cff */
[----:B------:R-:W-:Y:S03]  /*0ce0*/  STS.U16 [R28+UR12+0x3800], R23 ;  /* 0x003800171c007988 */ /* 0x000fe6000800040c */
[----:B------:R-:W-:Y:S01]  /*0cf0*/  LEA.HI.X R15, R10, R15, RZ, 0x1, P5 ;  /* 0x0000000f0a0f7211 */ /* 0x000fe200028f0cff */
[C---:B------:R-:W-:Y:S01]  /*0d00*/  IMAD.WIDE.U32 R16, R3.reuse, 0x2, R16 ;  /* 0x0000000203107825 */ /* 0x040fe200078e0010 */
[----:B------:R0:W-:Y:S03]  /*0d10*/  STS.U16 [R28+UR12+0x1c00], R22 ;  /* 0x001c00161c007988 */ /* 0x0001e6000800040c */
[C---:B------:R-:W-:Y:S01]  /*0d20*/  IMAD.WIDE.U32 R18, R3.reuse, 0x2, R18 ;  /* 0x0000000203127825 */ /* 0x040fe200078e0012 */
[----:B------:R1:W-:Y:S03]  /*0d30*/  STS.U16 [R28+UR12+0x3c00], R37 ;  /* 0x003c00251c007988 */ /* 0x0003e6000800040c */
[C---:B------:R-:W-:Y:S01]  /*0d40*/  IMAD.WIDE.U32 R20, R3.reuse, 0x2, R20 ;  /* 0x0000000203147825 */ /* 0x040fe200078e0014 */
[----:B------:R-:W4:Y:S03]  /*0d50*/  LDG.E.U16 R6, desc[UR14][R16.64] ;  /* 0x0000000e10067981 */ /* 0x000f26000c1e1500 */
[C---:B------:R-:W-:Y:S01]  /*0d60*/  IMAD.WIDE.U32 R14, R3.reuse, 0x2, R14 ;  /* 0x00000002030e7825 */ /* 0x040fe200078e000e */
[----:B------:R-:W4:Y:S03]  /*0d70*/  LDG.E.U16 R10, desc[UR14][R18.64] ;  /* 0x0000000e120a7981 */ /* 0x000f26000c1e1500 */
[----:B------:R-:W-:Y:S01]  /*0d80*/  IMAD.WIDE.U32 R12, R3, 0x2, R12 ;  /* 0x00000002030c7825 */ /* 0x000fe200078e000c */
[----:B------:R-:W4:Y:S04]  /*0d90*/  LDG.E.U16 R25, desc[UR14][R24.64+0x40] ;  /* 0x0000400e18197981 */ /* 0x000f28000c1e1500 */
[----:B------:R-:W4:Y:S04]  /*0da0*/  LDG.E.U16 R27, desc[UR14][R26.64+0x40] ;  /* 0x0000400e1a1b7981 */ /* 0x000f28000c1e1500 */
[----:B0-----:R-:W4:Y:S04]  /*0db0*/  LDG.E.U16 R22, desc[UR14][R20.64] ;  /* 0x0000000e14167981 */ /* 0x001f28000c1e1500 */
[----:B------:R-:W4:Y:S04]  /*0dc0*/  LDG.E.U16 R32, desc[UR14][R14.64] ;  /* 0x0000000e0e207981 */ /* 0x000f28000c1e1500 */
        /* <DEDUP_REMOVED lines=16> */
[----:B-1----:R-:W4:Y:S04]  /*0ed0*/  LDG.E.U16 R37, desc[UR14][R12.64+0x2440] ;  /* 0x0024400e0c257981 */ /* 0x002f28000c1e1500 */
[----:B------:R-:W4:Y:S04]  /*0ee0*/  LDG.E.U16 R4, desc[UR14][R12.64+0x2840] ;  /* 0x0028400e0c047981 */ /* 0x000f28000c1e1500 */
[----:B------:R-:W4:Y:S04]  /*0ef0*/  LDG.E.U16 R16, desc[UR14][R12.64+0x2c40] ;  /* 0x002c400e0c107981 */ /* 0x000f28000c1e1500 */
[----:B------:R-:W4:Y:S04]  /*0f00*/  LDG.E.U16 R18, desc[UR14][R12.64+0x3040] ;  /* 0x0030400e0c127981 */ /* 0x000f28000c1e1500 */
[----:B------:R-:W4:Y:S04]  /*0f10*/  LDG.E.U16 R20, desc[UR14][R12.64+0x3440] ;  /* 0x0034400e0c147981 */ /* 0x000f28000c1e1500 */
[----:B------:R-:W4:Y:S04]  /*0f20*/  LDG.E.U16 R14, desc[UR14][R12.64+0x3840] ;  /* 0x0038400e0c0e7981 */ /* 0x000f28000c1e1500 */
[----:B--2---:R0:W-:Y:S04]  /*0f30*/  STS.U16 [R7+UR12+0x4400], R36 ;  /* 0x0044002407007988 */ /* 0x0041e8000800040c */
[----:B0-----:R-:W2:Y:S01]  /*0f40*/  LDG.E.U16 R36, desc[UR14][R12.64+0x3c40] ;  /* 0x003c400e0c247981 */ /* 0x001ea2000c1e1500 */
[----:B------:R-:W-:Y:S01]  /*0f50*/  LOP3.LUT P2, RZ, R0, 0xff, RZ, 0xc0, !PT ;  /* 0x000000ff00ff7812 */ /* 0x000fe2000784c0ff */
[----:B------:R-:W-:-:S12]  /*0f60*/  UMOV UR4, 0x1 ;  /* 0x0000000100047882 */ /* 0x000fd80000000000 */
[----:B------:R-:W-:Y:S01]  /*0f70*/  VOTEU.ALL UP0, P2 ;  /* 0x0000000000ff7886 */ /* 0x000fe20001000000 */
[----:B---3--:R0:W-:Y:S04]  /*0f80*/  STS.U16 [R7+UR12+0x4800], R30 ;  /* 0x0048001e07007988 */ /* 0x0081e8000800040c */
[----:B------:R-:W-:-:S04]  /*0f90*/  @!UP0 UIADD3 UR4, UPT, UPT, -UR4, 0x100000, URZ ;  /* 0x0010000004048890 */ /* 0x000fc8000fffe1ff */
[----:B------:R-:W-:Y:S02]  /*0fa0*/  @!UP0 USHF.L.U32 UR5, UR4, 0xb, URZ ;  /* 0x0000000b04058899 */ /* 0x000fe400080006ff */
[----:B------:R-:W-:Y:S01]  /*0fb0*/  @!UP0 USHF.L.U32 UR4, UR4, 0x1, URZ ;  /* 0x0000000104048899 */ /* 0x000fe200080006ff */
[----:B------:R-:W-:Y:S01]  /*0fc0*/  VOTEU.ALL UP1, P2 ;  /* 0x0000000000ff7886 */ /* 0x000fe20001020000 */
[----:B----4-:R-:W-:Y:S01]  /*0fd0*/  STS.U16 [R7+UR12+0x4c00], R8 ;  /* 0x004c000807007988 */ /* 0x010fe2000800040c */
[----:B0-----:R-:W-:-:S04]  /*0fe0*/  SHF.R.U32.HI R30, RZ, 0x5, R0 ;  /* 0x00000005ff1e7819 */ /* 0x001fc80000011600 */
[----:B------:R-:W-:-:S13]  /*0ff0*/  R2UR UR7, R30 ;  /* 0x000000001e0772ca */ /* 0x000fda00000e0000 */
[----:B------:R-:W-:Y:S01]  /*1000*/  UISETP.NE.U32.AND UP0, UPT, UR7, URZ, UPT ;  /* 0x000000ff0700728c */ /* 0x000fe2000bf05070 */
[----:B------:R-:W-:Y:S04]  /*1010*/  STS.U16 [R7+UR12+0x5000], R6 ;  /* 0x0050000607007988 */ /* 0x000fe8000800040c */
[----:B------:R-:W-:Y:S04]  /*1020*/  STS.U16 [R7+UR12+0x5400], R10 ;  /* 0x0054000a07007988 */ /* 0x000fe8000800040c */
[----:B------:R-:W-:Y:S04]  /*1030*/  STS.U16 [R7+UR12+0x5800], R22 ;  /* 0x0058001607007988 */ /* 0x000fe8000800040c */
[----:B------:R-:W-:Y:S04]  /*1040*/  STS.U16 [R7+UR12+0x5c00], R32 ;  /* 0x005c002007007988 */ /* 0x000fe8000800040c */
[----:B------:R-:W-:Y:S04]  /*1050*/  STS.U16 [R7+UR12+0x4000], R34 ;  /* 0x0040002207007988 */ /* 0x000fe8000800040c */
[----:B------:R0:W-:Y:S04]  /*1060*/  STS.U16 [R7+UR12+0x6000], R3 ;  /* 0x0060000307007988 */ /* 0x0001e8000800040c */
        /* <DEDUP_REMOVED lines=21> */
[----:B------:R1:W-:Y:S01]  /*11c0*/  STS.U16 [R28+UR12+0x7800], R14 ;  /* 0x0078000e1c007988 */ /* 0x0003e2000800040c */
[----:B0-----:R-:W-:-:S03]  /*11d0*/  LOP3.LUT R3, R0, 0xff, RZ, 0xc0, !PT ;  /* 0x000000ff00037812 */ /* 0x001fc600078ec0ff */
[----:B--2---:R1:W-:Y:S01]  /*11e0*/  STS.U16 [R28+UR12+0x7c00], R36 ;  /* 0x007c00241c007988 */ /* 0x0043e2000800040c */
[----:B------:R0:W-:Y:S06]  /*11f0*/  MEMBAR.ALL.CTA ;  /* 0x0000000000007992 */ /* 0x0001ec0000008000 */
[----:B0-----:R-:W-:Y:S04]  /*1200*/  FENCE.VIEW.ASYNC.S ;  /* 0x00000000000073c6 */ /* 0x001fe80000000000 */
[----:B------:R-:W0:Y:S02]  /*1210*/  FENCE.VIEW.ASYNC.S ;  /* 0x00000000000073c6 */ /* 0x000e240000000000 */
[----:B0-----:R1:W0:Y:S02]  /*1220*/  @!UP1 SYNCS.EXCH.64 URZ, [UR12+0x8000], UR4 ;  /* 0x008000040cff95b2 */ /* 0x0012240008000100 */
[----:B0-----:R-:W-:Y:S06]  /*1230*/  BAR.SYNC.DEFER_BLOCKING 0x0 ;  /* 0x0000000000007b1d */ /* 0x001fec0000010000 */
[----:B-1----:R-:W-:Y:S05]  /*1240*/  BRA.U UP0, `(.L_x_6) ;  /* 0x0000000100c87547 */ /* 0x002fea000b800000 */
[----:B------:R-:W-:Y:S02]  /*1250*/  USHF.R.U32.HI UR8, URZ, 0x4, UR12 ;  /* 0x00000004ff087899 */ /* 0x000fe4000801160c */
[----:B------:R-:W-:Y:S02]  /*1260*/  UIADD3 UR9, UPT, UPT, UR12, 0x4000, URZ ;  /* 0x000040000c097890 */ /* 0x000fe4000fffe0ff */
[----:B------:R-:W-:Y:S02]  /*1270*/  USGXT.U32 UR8, UR8, 0xe ;  /* 0x0000000e0808789a */ /* 0x000fe40008000000 */
[----:B------:R-:W-:Y:S02]  /*1280*/  USHF.R.U32.HI UR9, URZ, 0x4, UR9 ;  /* 0x00000004ff097899 */ /* 0x000fe40008011609 */
[----:B------:R-:W-:Y:S02]  /*1290*/  UIADD3 UR40, UP0, UPT, UR8, 0x2, URZ ;  /* 0x0000000208287890 */ /* 0x000fe4000ff1e0ff */
[----:B------:R-:W-:Y:S01]  /*12a0*/  USGXT.U32 UR10, UR9, 0xe ;  /* 0x0000000e090a789a */ /* 0x000fe20008000000 */
[----:B------:R-:W-:Y:S01]  /*12b0*/  UMOV UR4, URZ ;  /* 0x000000ff00047c82 */ /* 0x000fe20008000000 */
[----:B------:R-:W-:Y:S01]  /*12c0*/  UMOV UR5, URZ ;  /* 0x000000ff00057c82 */ /* 0x000fe20008000000 */
[----:B------:R-:W-:-:S02]  /*12d0*/  UIADD3.X UR41, UPT, UPT, UR4, 0x40004040, URZ, UP0, !UPT ;  /* 0x4000404004297890 */ /* 0x000fc400087fe4ff */
[----:B------:R-:W-:Y:S02]  /*12e0*/  UIADD3 UR38, UP0, UPT, UR10, 0x80, URZ ;  /* 0x000000800a267890 */ /* 0x000fe4000ff1e0ff */
[----:B------:R-:W-:Y:S02]  /*12f0*/  UIADD3.64 UR18, UPT, UPT, UR40, 0x4, URZ ;  /* 0x0000000428127897 */ /* 0x000fe4000fffe0ff */
[----:B------:R-:W-:Y:S02]  /*1300*/  UIADD3.X UR39, UPT, UPT, UR5, 0x40004040, URZ, UP0, !UPT ;  /* 0x4000404005277890 */ /* 0x000fe400087fe4ff */
[----:B------:R-:W-:Y:S02]  /*1310*/  UIADD3.64 UR4, UPT, UPT, UR40, 0x2, URZ ;  /* 0x0000000228047897 */ /* 0x000fe4000fffe0ff */
[----:B------:R-:W-:Y:S02]  /*1320*/  UIADD3.64 UR16, UPT, UPT, UR38, 0x80, URZ ;  /* 0x0000008026107897 */ /* 0x000fe4000fffe0ff */
[----:B------:R-:W-:-:S02]  /*1330*/  UIADD3.64 UR20, UPT, UPT, UR38, 0x100, URZ ;  /* 0x0000010026147897 */ /* 0x000fc4000fffe0ff */
[----:B------:R-:W-:Y:S02]  /*1340*/  UIADD3.64 UR22, UPT, UPT, UR40, 0x1fe, URZ ;  /* 0x000001fe28167897 */ /* 0x000fe4000fffe0ff */
[----:B------:R-:W-:Y:S02]  /*1350*/  UIADD3.64 UR24, UPT, UPT, UR38, 0x180, URZ ;  /* 0x0000018026187897 */ /* 0x000fe4000fffe0ff */
[----:B------:R-:W-:Y:S02]  /*1360*/  UIADD3.64 UR26, UPT, UPT, UR40, 0x200, URZ ;  /* 0x00000200281a7897 */ /* 0x000fe4000fffe0ff */
[----:B------:R-:W-:Y:S02]  /*1370*/  UIADD3.64 UR28, UPT, UPT, UR38, 0x200, URZ ;  /* 0x00000200261c7897 */ /* 0x000fe4000fffe0ff */
[----:B------:R-:W-:Y:S02]  /*1380*/  UIADD3.64 UR30, UPT, UPT, UR40, 0x202, URZ ;  /* 0x00000202281e7897 */ /* 0x000fe4000fffe0ff */
[----:B------:R-:W-:Y:S01]  /*1390*/  UIADD3.64 UR32, UPT, UPT, UR38, 0x280, URZ ;  /* 0x0000028026207897 */ /* 0x000fe2000fffe0ff */
[----:B------:R-:W-:Y:S01]  /*13a0*/  UMOV UR42, 0x0 ;  /* 0x00000000002a7882 */ /* 0x000fe20000000000 */
[----:B------:R-:W-:Y:S01]  /*13b0*/  UMOV UR43, 0x4110490 ;  /* 0x04110490002b7882 */ /* 0x000fe20000000000 */
[----:B------:R-:W-:Y:S01]  /*13c0*/  UIADD3.64 UR34, UPT, UPT, UR40, 0x204, URZ ;  /* 0x0000020428227897 */ /* 0x000fe2000fffe0ff */
[----:B------:R-:W-:Y:S01]  /*13d0*/  UMOV UR9, 0x40004040 ;  /* 0x4000404000097882 */ /* 0x000fe20000000000 */
[----:B------:R-:W-:Y:S01]  /*13e0*/  UIADD3.64 UR36, UPT, UPT, UR38, 0x300, URZ ;  /* 0x0000030026247897 */ /* 0x000fe2000fffe0ff */
[----:B------:R-:W-:Y:S01]  /*13f0*/  UMOV UR11, 0x40004040 ;  /* 0x40004040000b7882 */ /* 0x000fe20000000000 */
[----:B------:R-:W-:Y:S01]  /*1400*/  UMOV UR44, 0x0 ;  /* 0x00000000002c7882 */ /* 0x000fe20000000000 */
[----:B------:R-:W-:Y:S01]  /*1410*/  UMOV UR45, 0x4110490 ;  /* 0x04110490002d7882 */ /* 0x000fe20000000000 */
[----:B------:R-:W-:Y:S01]  /*1420*/  UMOV UR46, 0x0 ;  /* 0x00000000002e7882 */ /* 0x000fe20000000000 */
[----:B------:R-:W-:Y:S01]  /*1430*/  UMOV UR47, 0x4110490 ;  /* 0x04110490002f7882 */ /* 0x000fe20000000000 */
[----:B------:R0:W-:Y:S01]  /*1440*/  UTCHMMA gdesc[UR8], gdesc[UR10], tmem[UR13], tmem[UR42], idesc[UR43], !UPT ;  /* 0x00ff2a0a080075ea */ /* 0x0001e2000f80000d */
[----:B------:R-:W-:Y:S01]  /*1450*/  UMOV UR48, 0x0 ;  /* 0x0000000000307882 */ /* 0x000fe20000000000 */
[----:B------:R-:W-:Y:S01]  /*1460*/  UMOV UR49, 0x4110490 ;  /* 0x0411049000317882 */ /* 0x000fe20000000000 */
[----:B------:R0:W-:Y:S01]  /*1470*/  UTCHMMA gdesc[UR40], gdesc[UR38], tmem[UR13], tmem[UR44], idesc[UR45], UPT ;  /* 0x00ff2c26280075ea */ /* 0x0001e2000b80000d */
        /* <DEDUP_REMOVED lines=12> */
[----:B------:R0:W-:Y:S01]  /*1540*/  UTCHMMA gdesc[UR30], gdesc[UR32], tmem[UR13], tmem[UR54], idesc[UR55], UPT ;  /* 0x00ff36201e0075ea */ /* 0x0001e2000b80000d */
[----:B------:R0:W-:Y:S01]  /*1550*/  UTCHMMA gdesc[UR34], gdesc[UR36], tmem[UR13], tmem[UR56], idesc[UR57], UPT ;  /* 0x00ff3824220075ea */ /* 0x0001e2000b80000d */
[----:B------:R-:W-:Y:S01]  /*1560*/  NOP ;  /* 0x0000000000007918 */ /* 0x000fe20000000000 */
.L_x_6:
[----:B------:R-:W-:Y:S01]  /*1570*/  ELECT P0, URZ, PT ;  /* 0x0000000000ff782f */ /* 0x000fe20003800000 */
[C---:B------:R-:W-:Y:S01]  /*1580*/  IMAD.SHL.U32 R21, R0.reuse, 0x10, RZ ;  /* 0x0000001000157824 */ /* 0x040fe200078e00ff */
[----:B0-----:R-:W-:Y:S01]  /*1590*/  UIADD3 UR4, UPT, UPT, UR12, 0x8000, URZ ;  /* 0x000080000c047890 */ /* 0x001fe2000fffe0ff */
[C---:B------:R-:W-:Y:S01]  /*15a0*/  IMAD.SHL.U32 R24, R0.reuse, 0x80, RZ ;  /* 0x0000008000187824 */ /* 0x040fe200078e00ff */
[----:B------:R-:W-:Y:S01]  /*15b0*/  ISETP.LT.U32.AND P0, PT, R3, 0x20, P0 ;  /* 0x000000200300780c */ /* 0x000fe20000701070 */
[----:B------:R-:W-:Y:S01]  /*15c0*/  UMOV UR5, URZ ;  /* 0x000000ff00057c82 */ /* 0x000fe20008000000 */
[----:B------:R-:W-:-:S11]  /*15d0*/  LOP3.LUT R3, R0, 0xe0, RZ, 0xc0, !PT ;  /* 0x000000e000037812 */ /* 0x000fd600078ec0ff */
[----:B------:R-:W-:Y:S01]  /*15e0*/  VOTEU.ANY UP0, P0 ;  /* 0x0000000000ff7886 */ /* 0x000fe20000000100 */
[----:B------:R-:W-:-:S04]  /*15f0*/  VOTEU.ANY UP1, P0 ;  /* 0x0000000000ff7886 */ /* 0x000fc80000020100 */
[----:B------:R-:W-:Y:S01]  /*1600*/  @UP0 UMOV UR8, UR4 ;  /* 0x0000000400080c82 */ /* 0x000fe20008000000 */
[----:B------:R-:W-:Y:S01]  /*1610*/  USHF.L.U32 UR4, UR7, 0x15, URZ ;  /* 0x0000001507047899 */ /* 0x000fe200080006ff */
[----:B------:R0:W-:Y:S01]  /*1620*/  @UP1 UTCBAR [UR8], URZ ;  /* 0x000000ff080013e9 */ /* 0x0001e200080000ff */
[----:B------:R-:W-:Y:S01]  /*1630*/  BAR.SYNC.DEFER_BLOCKING 0x0 ;  /* 0x0000000000007b1d */ /* 0x000fe20000010000 */
[----:B------:R-:W-:Y:S02]  /*1640*/  USHF.L.U32 UR5, UR7, 0x3, URZ ;  /* 0x0000000307057899 */ /* 0x000fe400080006ff */
[----:B------:R-:W-:Y:S02]  /*1650*/  ULOP3.LUT UR4, UR4, 0x600000, URZ, 0xc0, !UPT ;  /* 0x0060000004047892 */ /* 0x000fe4000f8ec0ff */
[----:B------:R-:W-:-:S04]  /*1660*/  ULOP3.LUT UR5, UR5, 0x20, URZ, 0xc0, !UPT ;  /* 0x0000002005057892 */ /* 0x000fc8000f8ec0ff */
[----:B------:R-:W-:Y:S01]  /*1670*/  UIADD3 UR4, UPT, UPT, UR5, UR4, UR13 ;  /* 0x0000000405047290 */ /* 0x000fe2000fffe00d */
[----:B------:R-:W1:Y:S02]  /*1680*/  SYNCS.PHASECHK.TRANS64.TRYWAIT P0, [UR12+0x8000], RZ ;  /* 0x008000ffff0075a7 */ /* 0x000e64000800110c */
[----:B01----:R-:W-:Y:S09]  /*1690*/  @!P0 BRA `(.L_x_7) ;  /* 0x0000000800348947 */ /* 0x003ff20003800000 */
.L_x_11:
[----:B------:R-:W-:Y:S01]  /*16a0*/  BAR.SYNC.DEFER_BLOCKING 0x0 ;  /* 0x0000000000007b1d */ /* 0x000fe20000010000 */
[C---:B------:R-:W-:Y:S02]  /*16b0*/  LOP3.LUT R23, R0.reuse, 0x10, RZ, 0xc0, !PT ;  /* 0x0000001000177812 */ /* 0x040fe400078ec0ff */
[----:B------:R-:W-:Y:S02]  /*16c0*/  LOP3.LUT R22, R21, 0xf0, RZ, 0xc0, !PT ;  /* 0x000000f015167812 */ /* 0x000fe400078ec0ff */
[----:B------:R-:W-:Y:S01]  /*16d0*/  LOP3.LUT R20, R0, 0x7, RZ, 0xc0, !PT ;  /* 0x0000000700147812 */ /* 0x000fe200078ec0ff */
[----:B------:R-:W-:Y:S01]  /*16e0*/  IMAD.SHL.U32 R21, R23, 0x4, RZ ;  /* 0x0000000417157824 */ /* 0x000fe200078e00ff */
[----:B------:R-:W-:Y:S01]  /*16f0*/  LOP3.LUT R24, R24, 0x400, RZ, 0xc0, !PT ;  /* 0x0000040018187812 */ /* 0x000fe200078ec0ff */
[----:B------:R-:W-:Y:S01]  /*1700*/  LDTM.16dp32bit_t0_t15.x16 R4, tmem[UR4] ;  /* 0x00000004000479ee */ /* 0x000fe20008a00000 */
[----:B------:R-:W0:Y:S01]  /*1710*/  LDTM.16dp32bit_t16_t31.x16 R4, tmem[UR4+0x10] ;  /* 0x00001004000479ee */ /* 0x000e220008a20000 */
[C---:B------:R-:W-:Y:S01]  /*1720*/  IMAD R22, R3.reuse, 0x8, R22 ;  /* 0x0000000803167824 */ /* 0x040fe200078e0216 */
[----:B------:R-:W1:Y:S01]  /*1730*/  LDCU.64 UR4, c[0x0][0x390] ;  /* 0x00007200ff0477ac */ /* 0x000e620008000a00 */
[----:B------:R-:W-:Y:S01]  /*1740*/  IMAD R25, R3, 0x4, R20 ;  /* 0x0000000403197824 */ /* 0x000fe200078e0214 */
[----:B------:R-:W-:Y:S01]  /*1750*/  LOP3.LUT R33, R0, 0x1f, RZ, 0xc0, !PT ;  /* 0x0000001f00217812 */ /* 0x000fe200078ec0ff */
[----:B------:R-:W-:Y:S01]  /*1760*/  VIADD R24, R24, UR12 ;  /* 0x0000000c18187c36 */ /* 0x000fe20008000000 */
[----:B------:R-:W-:Y:S01]  /*1770*/  LOP3.LUT R21, R22, R21, RZ, 0x3c, !PT ;  /* 0x0000001516157212 */ /* 0x000fe200078e3cff */
[----:B------:R-:W-:-:S02]  /*1780*/  IMAD.SHL.U32 R25, R25, 0x10, RZ ;  /* 0x0000001019197824 */ /* 0x000fc400078e00ff */
[----:B------:R-:W-:Y:S02]  /*1790*/  IMAD R23, R23, 0x8, R24 ;  /* 0x0000000817177824 */ /* 0x000fe400078e0218 */
[----:B------:R-:W-:Y:S01]  /*17a0*/  IMAD R21, R20, 0x800, R21 ;  /* 0x0000080014157824 */ /* 0x000fe200078e0215 */
[----:B------:R-:W-:Y:S01]  /*17b0*/  LOP3.LUT R2, R25, R2, RZ, 0x3c, !PT ;  /* 0x0000000219027212 */ /* 0x000fe200078e3cff */
[----:B------:R-:W-:Y:S01]  /*17c0*/  IMAD.SHL.U32 R24, R3, 0x2, RZ ;  /* 0x0000000203187824 */ /* 0x000fe200078e00ff */
[----:B------:R-:W-:Y:S01]  /*17d0*/  SHF.R.U32.HI R25, RZ, 0x5, R0 ;  /* 0x00000005ff197819 */ /* 0x000fe20000011600 */
[----:B------:R-:W-:Y:S01]  /*17e0*/  IMAD.SHL.U32 R33, R33, 0x4, RZ ;  /* 0x0000000421217824 */ /* 0x000fe200078e00ff */
[C---:B------:R-:W-:Y:S01]  /*17f0*/  LOP3.LUT R20, R21.reuse, 0x10, RZ, 0x3c, !PT ;  /* 0x0000001015147812 */ /* 0x040fe200078e3cff */
[----:B------:R-:W-:Y:S01]  /*1800*/  IMAD.IADD R2, R2, 0x1, R23 ;  /* 0x0000000102027824 */ /* 0x000fe200078e0217 */
[C---:B------:R-:W-:Y:S01]  /*1810*/  LOP3.LUT R22, R21.reuse, 0x20, RZ, 0x3c, !PT ;  /* 0x0000002015167812 */ /* 0x040fe200078e3cff */
[----:B------:R-:W0:Y:S01]  /*1820*/  @!P2 SYNCS.CCTL.IV [UR12+0x8000] ;  /* 0x00800000ff00a9b1 */ /* 0x000e22000800000c */
[----:B------:R-:W-:Y:S01]  /*1830*/  LOP3.LUT R23, R21, 0x30, RZ, 0x3c, !PT ;  /* 0x0000003015177812 */ /* 0x000fe200078e3cff */
[----:B------:R-:W-:Y:S01]  /*1840*/  NOP ;  /* 0x0000000000007918 */ /* 0x000fe20000000000 */
[----:B------:R-:W-:Y:S01]  /*1850*/  SGXT.U32 R0, R25, 0x3 ;  /* 0x000000031900781a */ /* 0x000fe20000000000 */
[----:B------:R-:W-:Y:S01]  /*1860*/  IMAD.SHL.U32 R24, R24, 0x4, RZ ;  /* 0x0000000418187824 */ /* 0x000fe200078e00ff */
[----:B0-----:R0:W-:Y:S02]  /*1870*/  STS.128 [R21+UR12], R4 ;  /* 0x0000000415007988 */ /* 0x0011e40008000c0c */
[----:B------:R-:W-:-:S02]  /*1880*/  LOP3.LUT R3, R0, 0x10, RZ, 0xfc, !PT ;  /* 0x0000001000037812 */ /* 0x000fc400078efcff */
[----:B------:R1:W-:Y:S01]  /*1890*/  STS.128 [R20+UR12], R8 ;  /* 0x0000000814007988 */ /* 0x0003e20008000c0c */
[C---:B------:R-:W-:Y:S02]  /*18a0*/  LOP3.LUT R29, R0.reuse, 0x20, RZ, 0xfc, !PT ;  /* 0x00000020001d7812 */ /* 0x040fe400078efcff */
[C---:B------:R-:W-:Y:S01]  /*18b0*/  LOP3.LUT R31, R0.reuse, 0x28, RZ, 0xfc, !PT ;  /* 0x00000028001f7812 */ /* 0x040fe200078efcff */
[----:B------:R-:W-:Y:S01]  /*18c0*/  STS.128 [R22+UR12], R12 ;  /* 0x0000000c16007988 */ /* 0x000fe20008000c0c */
[----:B------:R-:W-:Y:S02]  /*18d0*/  IMAD.SHL.U32 R25, R3, 0x40, RZ ;  /* 0x0000004003197824 */ /* 0x000fe400078e00ff */
[----:B------:R-:W-:Y:S01]  /*18e0*/  IMAD.SHL.U32 R29, R29, 0x40, RZ ;  /* 0x000000401d1d7824 */ /* 0x000fe200078e00ff */
[----:B------:R2:W-:Y:S01]  /*18f0*/  STS.128 [R23+UR12], R16 ;  /* 0x0000001017007988 */ /* 0x0005e20008000c0c */
[----:B------:R-:W-:Y:S01]  /*1900*/  IMAD.SHL.U32 R31, R31, 0x40, RZ ;  /* 0x000000401f1f7824 */ /* 0x000fe200078e00ff */
[----:B------:R-:W-:Y:S01]  /*1910*/  BAR.SYNC.DEFER_BLOCKING 0x0 ;  /* 0x0000000000007b1d */ /* 0x000fe20000010000 */
[----:B0-----:R-:W-:-:S02]  /*1920*/  LOP3.LUT R21, R0, 0x18, RZ, 0xfc, !PT ;  /* 0x0000001800157812 */ /* 0x001fc400078efcff */
[C---:B------:R-:W-:Y:S02]  /*1930*/  LOP3.LUT R4, R0.reuse, 0x30, RZ, 0xfc, !PT ;  /* 0x0000003000047812 */ /* 0x040fe400078efcff */
[C---:B------:R-:W-:Y:S01]  /*1940*/  LOP3.LUT R5, R0.reuse, 0x38, RZ, 0xfc, !PT ;  /* 0x0000003800057812 */ /* 0x040fe200078efcff */
[----:B------:R-:W-:Y:S01]  /*1950*/  IMAD.SHL.U32 R21, R21, 0x40, RZ ;  /* 0x0000004015157824 */ /* 0x000fe200078e00ff */
[----:B------:R-:W-:Y:S01]  /*1960*/  LOP3.LUT R0, R0, 0x8, RZ, 0xfc, !PT ;  /* 0x0000000800007812 */ /* 0x000fe200078efcff */
[----:B------:R-:W-:Y:S01]  /*1970*/  IMAD.SHL.U32 R3, R4, 0x40, RZ ;  /* 0x0000004004037824 */ /* 0x000fe200078e00ff */
[----:B-1----:R-:W-:Y:S02]  /*1980*/  IADD3 R20, P0, P2, R33, UR4, R24 ;  /* 0x0000000421147c10 */ /* 0x002fe4000fa1e018 */
[----:B------:R-:W-:Y:S01]  /*1990*/  LEA R24, P5, R25, UR4, 0x2 ;  /* 0x0000000419187c11 */ /* 0x000fe2000f8a10ff */
[----:B--2---:R-:W-:Y:S01]  /*19a0*/  IMAD.SHL.U32 R16, R0, 0x40, RZ ;  /* 0x0000004000107824 */ /* 0x004fe200078e00ff */
[----:B------:R-:W-:Y:S01]  /*19b0*/  LEA R26, P3, R21, UR4, 0x2 ;  /* 0x00000004151a7c11 */ /* 0x000fe2000f8610ff */
[----:B------:R-:W-:Y:S01]  /*19c0*/  IMAD.SHL.U32 R0, R5, 0x40, RZ ;  /* 0x0000004005007824 */ /* 0x000fe200078e00ff */
[----:B------:R-:W-:-:S02]  /*19d0*/  LEA.HI.X R25, R25, UR5, RZ, 0x2, P5 ;  /* 0x0000000519197c11 */ /* 0x000fc4000a8f14ff */
[C---:B------:R-:W-:Y:S02]  /*19e0*/  LEA R22, P6, R16.reuse, UR4, 0x2 ;  /* 0x0000000410167c11 */ /* 0x040fe4000f8c10ff */
[C---:B------:R-:W-:Y:S02]  /*19f0*/  IADD3 R24, P5, PT, R33.reuse, R24, RZ ;  /* 0x0000001821187210 */ /* 0x040fe40007fbe0ff */
[----:B------:R-:W-:Y:S02]  /*1a00*/  LEA.HI.X R16, R16, UR5, RZ, 0x2, P6 ;  /* 0x0000000510107c11 */ /* 0x000fe4000b0f14ff */
[----:B------:R-:W-:Y:S01]  /*1a10*/  IADD3 R22, P6, PT, R33, R22, RZ ;  /* 0x0000001621167210 */ /* 0x000fe20007fde0ff */
[----:B------:R-:W0:Y:S01]  /*1a20*/  LDSM.16.M88.4 R12, [R2] ;  /* 0x00000000020c783b */ /* 0x000e220000000200 */
[----:B------:R-:W-:Y:S01]  /*1a30*/  LEA.HI.X R21, R21, UR5, RZ, 0x2, P3 ;  /* 0x0000000515157c11 */ /* 0x000fe200098f14ff */
[----:B------:R-:W-:Y:S01]  /*1a40*/  IMAD.X R25, RZ, RZ, R25, P5 ;  /* 0x000000ffff197224 */ /* 0x000fe200028e0619 */
[----:B------:R-:W-:Y:S01]  /*1a50*/  LEA R28, P4, R29, UR4, 0x2 ;  /* 0x000000041d1c7c11 */ /* 0x000fe2000f8810ff */
[----:B------:R-:W1:Y:S01]  /*1a60*/  LDSM.16.M88.4 R8, [R2+0x100] ;  /* 0x000100000208783b */ /* 0x000e620000000200 */
[----:B------:R-:W-:Y:S01]  /*1a70*/  IMAD.X R23, RZ, RZ, R16, P6 ;  /* 0x000000ffff177224 */ /* 0x000fe200030e0610 */
[----:B------:R-:W-:-:S02]  /*1a80*/  IADD3 R26, P3, PT, R33, R26, RZ ;  /* 0x0000001a211a7210 */ /* 0x000fc40007f7e0ff */
[----:B------:R-:W2:Y:S01]  /*1a90*/  LDSM.16.M88.4 R4, [R2+0x200] ;  /* 0x000200000204783b */ /* 0x000ea20000000200 */
[----:B------:R-:W-:Y:S02]  /*1aa0*/  LEA.HI.X R29, R29, UR5, RZ, 0x2, P4 ;  /* 0x000000051d1d7c11 */ /* 0x000fe4000a0f14ff */
[----:B------:R-:W-:Y:S01]  /*1ab0*/  LEA R30, P5, R31, UR4, 0x2 ;  /* 0x000000041f1e7c11 */ /* 0x000fe2000f8a10ff */
[----:B------:R3:W4:Y:S01]  /*1ac0*/  LDSM.16.M88.4 R16, [R2+0x300] ;  /* 0x000300000210783b */ /* 0x0007220000000200 */
[----:B------:R-:W-:Y:S01]  /*1ad0*/  IMAD.X R27, RZ, RZ, R21, P3 ;  /* 0x000000ffff1b7224 */ /* 0x000fe200018e0615 */
[----:B------:R-:W-:Y:S02]  /*1ae0*/  IADD3 R28, P4, PT, R33, R28, RZ ;  /* 0x0000001c211c7210 */ /* 0x000fe40007f9e0ff */
[----:B------:R-:W-:Y:S02]  /*1af0*/  LEA R32, P6, R3, UR4, 0x2 ;  /* 0x0000000403207c11 */ /* 0x000fe4000f8c10ff */
[----:B------:R-:W-:Y:S01]  /*1b00*/  IADD3.X R21, PT, PT, RZ, UR5, RZ, P0, P2 ;  /* 0x00000005ff157c10 */ /* 0x000fe200087e44ff */
[----:B------:R-:W-:Y:S01]  /*1b10*/  IMAD.X R29, RZ, RZ, R29, P4 ;  /* 0x000000ffff1d7224 */ /* 0x000fe200020e061d */
[----:B------:R-:W-:-:S02]  /*1b20*/  LEA R34, P2, R0, UR4, 0x2 ;  /* 0x0000000400227c11 */ /* 0x000fc4000f8410ff */
[----:B------:R-:W-:Y:S02]  /*1b30*/  IADD3 R30, P3, PT, R33, R30, RZ ;  /* 0x0000001e211e7210 */ /* 0x000fe40007f7e0ff */
[----:B------:R-:W-:Y:S02]  /*1b40*/  LEA.HI.X R31, R31, UR5, RZ, 0x2, P5 ;  /* 0x000000051f1f7c11 */ /* 0x000fe4000a8f14ff */
[----:B------:R-:W-:Y:S02]  /*1b50*/  IADD3 R32, P0, PT, R33, R32, RZ ;  /* 0x0000002021207210 */ /* 0x000fe40007f1e0ff */
[----:B------:R-:W-:Y:S01]  /*1b60*/  LEA.HI.X R3, R3, UR5, RZ, 0x2, P6 ;  /* 0x0000000503037c11 */ /* 0x000fe2000b0f14ff */
[----:B------:R-:W-:Y:S01]  /*1b70*/  IMAD.X R31, RZ, RZ, R31, P3 ;  /* 0x000000ffff1f7224 */ /* 0x000fe200018e061f */
[----:B---3--:R-:W-:Y:S02]  /*1b80*/  IADD3 R2, P4, PT, R33, R34, RZ ;  /* 0x0000002221027210 */ /* 0x008fe40007f9e0ff */
[----:B------:R-:W-:Y:S01]  /*1b90*/  LEA.HI.X R0, R0, UR5, RZ, 0x2, P2 ;  /* 0x0000000500007c11 */ /* 0x000fe200090f14ff */
[----:B------:R-:W-:-:S04]  /*1ba0*/  IMAD.X R33, RZ, RZ, R3, P0 ;  /* 0x000000ffff217224 */ /* 0x000fc800000e0603 */
[----:B------:R-:W-:Y:S01]  /*1bb0*/  IMAD.X R3, RZ, RZ, R0, P4 ;  /* 0x000000ffff037224 */ /* 0x000fe200020e0600 */
[----:B0-----:R0:W-:Y:S04]  /*1bc0*/  STG.E desc[UR14][R20.64], R12 ;  /* 0x0000000c14007986 */ /* 0x0011e8000c10190e */
[----:B------:R0:W-:Y:S04]  /*1bd0*/  STG.E desc[UR14][R20.64+0x80], R13 ;  /* 0x0000800d14007986 */ /* 0x0001e8000c10190e */
[----:B------:R0:W-:Y:S04]  /*1be0*/  STG.E desc[UR14][R22.64], R14 ;  /* 0x0000000e16007986 */ /* 0x0001e8000c10190e */
[----:B------:R0:W-:Y:S04]  /*1bf0*/  STG.E desc[UR14][R22.64+0x80], R15 ;  /* 0x0000800f16007986 */ /* 0x0001e8000c10190e */
[----:B-1----:R0:W-:Y:S04]  /*1c00*/  STG.E desc[UR14][R24.64], R8 ;  /* 0x0000000818007986 */ /* 0x0021e8000c10190e */
[----:B------:R0:W-:Y:S04]  /*1c10*/  STG.E desc[UR14][R24.64+0x80], R9 ;  /* 0x0000800918007986 */ /* 0x0001e8000c10190e */
[----:B------:R0:W-:Y:S04]  /*1c20*/  STG.E desc[UR14][R26.64], R10 ;  /* 0x0000000a1a007986 */ /* 0x0001e8000c10190e */
[----:B------:R0:W-:Y:S04]  /*1c30*/  STG.E desc[UR14][R26.64+0x80], R11 ;  /* 0x0000800b1a007986 */ /* 0x0001e8000c10190e */
[----:B--2---:R0:W-:Y:S04]  /*1c40*/  STG.E desc[UR14][R28.64], R4 ;  /* 0x000000041c007986 */ /* 0x0041e8000c10190e */
[----:B------:R0:W-:Y:S04]  /*1c50*/  STG.E desc[UR14][R28.64+0x80], R5 ;  /* 0x000080051c007986 */ /* 0x0001e8000c10190e */
[----:B------:R0:W-:Y:S04]  /*1c60*/  STG.E desc[UR14][R30.64], R6 ;  /* 0x000000061e007986 */ /* 0x0001e8000c10190e */
[----:B------:R0:W-:Y:S04]  /*1c70*/  STG.E desc[UR14][R30.64+0x80], R7 ;  /* 0x000080071e007986 */ /* 0x0001e8000c10190e */
[----:B----4-:R0:W-:Y:S04]  /*1c80*/  STG.E desc[UR14][R32.64], R16 ;  /* 0x0000001020007986 */ /* 0x0101e8000c10190e */
[----:B------:R0:W-:Y:S04]  /*1c90*/  STG.E desc[UR14][R32.64+0x80], R17 ;  /* 0x0000801120007986 */ /* 0x0001e8000c10190e */
[----:B------:R0:W-:Y:S04]  /*1ca0*/  STG.E desc[UR14][R2.64], R18 ;  /* 0x0000001202007986 */ /* 0x0001e8000c10190e */
[----:B------:R0:W-:Y:S01]  /*1cb0*/  STG.E desc[UR14][R2.64+0x80], R19 ;  /* 0x0000801302007986 */ /* 0x0001e2000c10190e */
[----:B------:R-:W-:Y:S06]  /*1cc0*/  BAR.SYNC.DEFER_BLOCKING 0x0 ;  /* 0x0000000000007b1d */ /* 0x000fec0000010000 */
[----:B------:R-:W-:Y:S05]  /*1cd0*/  @P1 BRA `(.L_x_8) ;  /* 0x00000000009c1947 */ /* 0x000fea0003800000 */
[----:B------:R-:W-:Y:S01]  /*1ce0*/  NOP ;  /* 0x0000000000007918 */ /* 0x000fe20000000000 */
[----:B------:R-:W-:Y:S01]  /*1cf0*/  UMOV UR4, 0x50 ;  /* 0x0000005000047882 */ /* 0x000fe20000000000 */
[----:B------:R-:W-:Y:S01]  /*1d00*/  IMAD.U32 R0, RZ, RZ, UR13 ;  /* 0x0000000dff007e24 */ /* 0x000fe2000f8e00ff */
[----:B------:R-:W-:Y:S01]  /*1d10*/  ULEA UR6, UR6, UR4, 0x18 ;  /* 0x0000000406067291 */ /* 0x000fe2000f8ec0ff */
[----:B0-----:R-:W-:Y:S02]  /*1d20*/  IMAD.MOV.U32 R3, RZ, RZ, 0x3 ;  /* 0x00000003ff037424 */ /* 0x001fe400078e00ff */
[----:B------:R-:W-:Y:S01]  /*1d30*/  IMAD.MOV.U32 R7, RZ, RZ, 0x1 ;  /* 0x00000001ff077424 */ /* 0x000fe200078e00ff */
[----:B------:R-:W-:-:S04]  /*1d40*/  LOP3.LUT R0, R0, 0xffff, RZ, 0xc0, !PT ;  /* 0x0000ffff00007812 */ /* 0x000fc800078ec0ff */
[----:B------:R-:W-:Y:S01]  /*1d50*/  SHF.R.U32.HI R0, RZ, 0x5, R0 ;  /* 0x00000005ff007819 */ /* 0x000fe20000011600 */
[----:B------:R-:W0:Y:S04]  /*1d60*/  LDS R5, [UR6] ;  /* 0x00000006ff057984 */ /* 0x000e280008000800 */
[----:B------:R-:W-:Y:S01]  /*1d70*/  VIADD R2, R0, 0x10 ;  /* 0x0000001000027836 */ /* 0x000fe20000000000 */
[----:B------:R-:W-:-:S04]  /*1d80*/  SHF.L.U32 R0, R3, R0, RZ ;  /* 0x0000000003007219 */ /* 0x000fc800000006ff */
[----:B------:R-:W-:-:S04]  /*1d90*/  SHF.L.U32 R3, R7, R2, RZ ;  /* 0x0000000207037219 */ /* 0x000fc800000006ff */
[----:B------:R-:W-:-:S04]  /*1da0*/  LOP3.LUT R0, R3, R0, RZ, 0xfc, !PT ;  /* 0x0000000003007212 */ /* 0x000fc800078efcff */
[C---:B------:R-:W-:Y:S02]  /*1db0*/  LOP3.LUT R2, R0.reuse, 0xffff, RZ, 0xc0, !PT ;  /* 0x0000ffff00027812 */ /* 0x040fe400078ec0ff */
[----:B0-----:R-:W-:-:S04]  /*1dc0*/  LOP3.LUT R3, R0, 0xffff, R5, 0x80, !PT ;  /* 0x0000ffff00037812 */ /* 0x001fc800078e8005 */
[----:B------:R-:W-:-:S13]  /*1dd0*/  ISETP.NE.AND P0, PT, R3, R2, PT ;  /* 0x000000020300720c */ /* 0x000fda0003f05270 */
[----:B------:R-:W-:Y:S05]  /*1de0*/  @P0 BRA `(.L_x_9) ;  /* 0x0000000000500947 */ /* 0x000fea0003800000 */
[----:B------:R-:W-:Y:S02]  /*1df0*/  SHF.R.U32.HI R5, RZ, 0x10, R5 ;  /* 0x00000010ff057819 */ /* 0x000fe40000011605 */
[----:B------:R-:W-:-:S04]  /*1e00*/  SHF.R.U32.HI R2, RZ, 0x10, R0 ;  /* 0x00000010ff027819 */ /* 0x000fc80000011600 */
[----:B------:R-:W-:-:S04]  /*1e10*/  LOP3.LUT R5, R5, R2, RZ, 0xc0, !PT ;  /* 0x0000000205057212 */ /* 0x000fc800078ec0ff */
[----:B------:R-:W-:-:S13]  /*1e20*/  ISETP.NE.AND P0, PT, R5, R2, PT ;  /* 0x000000020500720c */ /* 0x000fda0003f05270 */
[----:B------:R-:W-:Y:S05]  /*1e30*/  @P0 BRA `(.L_x_10) ;  /* 0x0000000000300947 */ /* 0x000fea0003800000 */
[----:B------:R-:W-:Y:S01]  /*1e40*/  R2UR UR4, R0 ;  /* 0x00000000000472ca */ /* 0x000fe200000e0000 */
[----:B------:R-:W-:Y:S01]  /*1e50*/  VOTEU.ANY UR5, UPT, PT ;  /* 0x0000000000057886 */ /* 0x000fe200038e0100 */
[----:B------:R-:W0:Y:S01]  /*1e60*/  S2R R0, SR_LANEID ;  /* 0x0000000000007919 */ /* 0x000e220000000000 */
[----:B------:R-:W-:-:S10]  /*1e70*/  UFLO.U32 UR5, UR5 ;  /* 0x00000005000572bd */ /* 0x000fd400080e0000 */
[----:B------:R-:W-:-:S06]  /*1e80*/  ULOP3.LUT UR4, URZ, UR4, URZ, 0x33, !UPT ;  /* 0x00000004ff047292 */ /* 0x000fcc000f8e33ff */
[----:B------:R-:W-:-:S04]  /*1e90*/  IMAD.U32 R2, RZ, RZ, UR4 ;  /* 0x00000004ff027e24 */ /* 0x000fc8000f8e00ff */
[----:B------:R-:W1:Y:S02]  /*1ea0*/  REDUX UR7, R2 ;  /* 0x00000000020773c4 */ /* 0x000e640000000000 */
[----:B------:R2:W-:Y:S01]  /*1eb0*/  UTCATOMSWS.AND URZ, UR4 ;  /* 0x0000000400ff79e3 */ /* 0x0005e20008000000 */
[----:B0-----:R-:W-:Y:S01]  /*1ec0*/  ISETP.EQ.U32.AND P0, PT, R0, UR5, PT ;  /* 0x0000000500007c0c */ /* 0x001fe2000bf02070 */
[----:B-1----:R-:W-:-:S12]  /*1ed0*/  IMAD.U32 R0, RZ, RZ, UR7 ;  /* 0x00000007ff007e24 */ /* 0x002fd8000f8e00ff */
[----:B------:R2:W-:Y:S01]  /*1ee0*/  @P0 ATOMS.AND RZ, [UR6], R0 ;  /* 0x00000000ffff098c */ /* 0x0005e2000a800006 */
[----:B------:R-:W-:Y:S05]  /*1ef0*/  BRA `(.L_x_8) ;  /* 0x0000000000147947 */ /* 0x000fea0003800000 */
.L_x_10:
[----:B------:R-:W-:-:S07]  /*1f00*/  MOV R2, 0x1f20 ;  /* 0x00001f2000027802 */ /* 0x000fce0000000f00 */
[----:B------:R-:W-:Y:S05]  /*1f10*/  CALL.REL.NOINC `($__internal_0_$__cuda_sm10x_tcgen05_guardrail_trap_col_being_dealloced_not_returned_by_alloc) ;  /* 0x0000000000207944 */ /* 0x000fea0003c00000 */
[----:B------:R-:W-:Y:S05]  /*1f20*/  BRA `(.L_x_8) ;  /* 0x0000000000087947 */ /* 0x000fea0003800000 */
.L_x_9:
[----:B------:R-:W-:-:S07]  /*1f30*/  MOV R2, 0x1f50 ;  /* 0x00001f5000027802 */ /* 0x000fce0000000f00 */
[----:B------:R-:W-:Y:S05]  /*1f40*/  CALL.REL.NOINC `($__internal_2_$__cuda_sm10x_tcgen05_guardrail_trap_unallocated_columns_being_dealloced) ;  /* 0x00000000002c7944 */ /* 0x000fea0003c00000 */
.L_x_8:
[----:B------:R-:W-:Y:S01]  /*1f50*/  NOP ;  /* 0x0000000000007918 */ /* 0x000fe20000000000 */
[----:B--2---:R-:W-:Y:S05]  /*1f60*/  EXIT ;  /* 0x000000000000794d */ /* 0x004fea0003800000 */
.L_x_7:
[----:B------:R-:W0:Y:S02]  /*1f70*/  SYNCS.PHASECHK.TRANS64.TRYWAIT P0, [UR12+0x8000], RZ ;  /* 0x008000ffff0075a7 */ /* 0x000e24000800110c */
[----:B0-----:R-:W-:Y:S05]  /*1f80*/  @!P0 BRA `(.L_x_7) ;  /* 0xfffffffc00f88947 */ /* 0x001fea000383ffff */
[----:B------:R-:W-:Y:S05]  /*1f90*/  BRA `(.L_x_11) ;  /* 0xfffffff400c07947 */ /* 0x000fea000383ffff */
        .weak           $__internal_0_$__cuda_sm10x_tcgen05_guardrail_trap_col_being_dealloced_not_returned_by_alloc
        .type           $__internal_0_$__cuda_sm10x_tcgen05_guardrail_trap_col_being_dealloced_not_returned_by_alloc,@function
        .size           $__internal_0_$__cuda_sm10x_tcgen05_guardrail_trap_col_being_dealloced_not_returned_by_alloc,($__internal_1_$__cuda_sm10x_tcgen05_guardrail_trap_phase_invalid_during_alloc - $__internal_0_$__cuda_sm10x_tcgen05_guardrail_trap_col_being_dealloced_not_returned_by_alloc)
$__internal_0_$__cuda_sm10x_tcgen05_guardrail_trap_col_being_dealloced_not_returned_by_alloc:
[----:B------:R-:W-:Y:S05]  /*1fa0*/  BPT.TRAP 0x1 ;  /* 0x000000040000795c */ /* 0x000fea0000300000 */
[----:B------:R-:W-:-:S04]  /*1fb0*/  IMAD.MOV.U32 R3, RZ, RZ, 0x0 ;  /* 0x00000000ff037424 */ /* 0x000fc800078e00ff */
[----:B------:R-:W-:Y:S05]  /*1fc0*/  RET.REL.NODEC R2 `(gluon_mma) ;  /* 0xffffffe0020c7950 */ /* 0x000fea0003c3ffff */
        .weak           $__internal_1_$__cuda_sm10x_tcgen05_guardrail_trap_phase_invalid_during_alloc
        .type           $__internal_1_$__cuda_sm10x_tcgen05_guardrail_trap_phase_invalid_during_alloc,@function
        .size           $__internal_1_$__cuda_sm10x_tcgen05_guardrail_trap_phase_invalid_during_alloc,($__internal_2_$__cuda_sm10x_tcgen05_guardrail_trap_unallocated_columns_being_dealloced - $__internal_1_$__cuda_sm10x_tcgen05_guardrail_trap_phase_invalid_during_alloc)
$__internal_1_$__cuda_sm10x_tcgen05_guardrail_trap_phase_invalid_during_alloc:
[----:B------:R-:W-:Y:S05]  /*1fd0*/  BPT.TRAP 0x1 ;  /* 0x000000040000795c */ /* 0x000fea0000300000 */
[----:B------:R-:W-:-:S04]  /*1fe0*/  IMAD.MOV.U32 R3, RZ, RZ, 0x0 ;  /* 0x00000000ff037424 */ /* 0x000fc800078e00ff */
[----:B------:R-:W-:Y:S05]  /*1ff0*/  RET.REL.NODEC R2 `(gluon_mma) ;  /* 0xffffffe002007950 */ /* 0x000fea0003c3ffff */
        .weak           $__internal_2_$__cuda_sm10x_tcgen05_guardrail_trap_unallocated_columns_being_dealloced
        .type           $__internal_2_$__cuda_sm10x_tcgen05_guardrail_trap_unallocated_columns_being_dealloced,@function
        .size           $__internal_2_$__cuda_sm10x_tcgen05_guardrail_trap_unallocated_columns_being_dealloced,(.L_x_15 - $__internal_2_$__cuda_sm10x_tcgen05_guardrail_trap_unallocated_columns_being_dealloced)
$__internal_2_$__cuda_sm10x_tcgen05_guardrail_trap_unallocated_columns_being_dealloced:
[----:B------:R-:W-:Y:S05]  /*2000*/  BPT.TRAP 0x1 ;  /* 0x000000040000795c */ /* 0x000fea0000300000 */
[----:B------:R-:W-:-:S04]  /*2010*/  IMAD.MOV.U32 R3, RZ, RZ, 0x0 ;  /* 0x00000000ff037424 */ /* 0x000fc800078e00ff */
[----:B------:R-:W-:Y:S05]  /*2020*/  RET.REL.NODEC R2 `(gluon_mma) ;  /* 0xffffffdc02f47950 */ /* 0x000fea0003c3ffff */
.L_x_12:
[----:B------:R-:W-:-:S00]  /*2030*/  BRA `(.L_x_12) ;  /* 0xfffffffc00fc7947 */ /* 0x000fc0000383ffff */
[----:B------:R-:W-:-:S00]  /*2040*/  NOP ;  /* 0x0000000000007918 */ /* 0x000fc00000000000 */
        /* <DEDUP_REMOVED lines=11> */
.L_x_15:


//--------------------- .nv.shared.gluon_mma      --------------------------
	.section	.nv.shared.gluon_mma,"aw",@nobits
	.sectionflags	@""
	.align	16
	.zero		1024


//--------------------- .nv.shared.reserved.0     --------------------------
	.section	.nv.shared.reserved.0,"aw",@nobits
	.align	8
	.weak		__nv_reservedSMEM_offset_0_alias
	.size		__nv_reservedSMEM_offset_0_alias, 0, 64
	.other		__nv_reservedSMEM_offset_0_alias,@"STO_CUDA_RESERVED_SHARED STV_DEFAULT"
__nv_reservedSMEM_offset_0_alias:
	.zero		0
.nv.shared.reserved.0:
	.zero		64
	.weak		__nv_reservedSMEM_allocation_phase
	.type		__nv_reservedSMEM_allocation_phase,@object
	.size		__nv_reservedSMEM_allocation_phase,(.L_0 - __nv_reservedSMEM_allocation_phase)
__nv_reservedSMEM_allocation_phase:
	.zero		1
.L_0:
	.zero		7
	.weak		__nv_reservedSMEM_devtool_atexit_pc
	.type		__nv_reservedSMEM_devtool_atexit_pc,@object
	.size		__nv_reservedSMEM_devtool_atexit_pc,(__nv_reservedSMEM_allocation_mask - __nv_reservedSMEM_devtool_atexit_pc)
__nv_reservedSMEM_devtool_atexit_pc:
	.zero		8
	.weak		__nv_reservedSMEM_allocation_mask
	.type		__nv_reservedSMEM_allocation_mask,@object
	.size		__nv_reservedSMEM_allocation_mask,(.L_2 - __nv_reservedSMEM_allocation_mask)
__nv_reservedSMEM_allocation_mask:
	.zero		4
.L_2:


//--------------------- .nv.constant0.gluon_mma   --------------------------
	.section	.nv.constant0.gluon_mma,"a",@progbits
	.sectionflags	@""
	.align	4
.nv.constant0.gluon_mma:
	.zero		936


//--------------------- SYMBOLS --------------------------

	.type		.nv.reservedSmem.offset0,@object
	.size		.nv.reservedSmem.offset0,0x4
	.type		.nv.reservedSmem.cap,@object
	.size		.nv.reservedSmem.cap,0x4
